// auto-generated by cutlass_sweep.gemm — config: {"arch": "sm_90", "cluster_m": 2, "cluster_n": 1, "dtype": "e5m2", "stages": 5, "tile_k": 32, "tile_m": 64, "tile_n": 256}
#include "cutlass/cutlass.h"
#include "cutlass/gemm/collective/collective_builder.hpp"
#include "cutlass/gemm/device/gemm_universal_adapter.h"
#include "cutlass/gemm/kernel/gemm_universal.hpp"
#include "cutlass/epilogue/collective/collective_builder.hpp"

using ElemA = cutlass::float_e5m2_t;
using ElemB = cutlass::float_e5m2_t;
using ElemCD = cutlass::float_e5m2_t;
using Acc  = float;
using TileShape    = cute::Shape<cute::_64, cute::_256, cute::_32>;
using ClusterShape = cute::Shape<cute::_2, cute::_1, cute::_1>;

using CollectiveEpilogue = typename cutlass::epilogue::collective::CollectiveBuilder<
    cutlass::arch::Sm90, cutlass::arch::OpClassTensorOp,
    TileShape, ClusterShape,
    cutlass::epilogue::collective::EpilogueTileAuto,
    Acc, Acc,
    ElemCD, cutlass::layout::RowMajor, 128 / cutlass::sizeof_bits<ElemCD>::value,
    ElemCD, cutlass::layout::RowMajor, 128 / cutlass::sizeof_bits<ElemCD>::value,
    cutlass::epilogue::collective::EpilogueScheduleAuto
  >::CollectiveOp;

using CollectiveMainloop = typename cutlass::gemm::collective::CollectiveBuilder<
    cutlass::arch::Sm90, cutlass::arch::OpClassTensorOp,
    ElemA, cutlass::layout::RowMajor, 128 / cutlass::sizeof_bits<ElemA>::value,
    ElemB, cutlass::layout::ColumnMajor, 128 / cutlass::sizeof_bits<ElemB>::value,
    Acc,
    TileShape, ClusterShape,
    cutlass::gemm::collective::StageCount<5>,
    cutlass::gemm::collective::KernelScheduleAuto
  >::CollectiveOp;

using GemmKernel = cutlass::gemm::kernel::GemmUniversal<
    cute::Shape<int,int,int,int>,
    CollectiveMainloop,
    CollectiveEpilogue
>;
using Gemm = cutlass::gemm::device::GemmUniversalAdapter<GemmKernel>;

// Force the device kernel symbol into the cubin without needing a host main.
auto* _anchor = &cutlass::device_kernel<GemmKernel>;


// ===== COMPILED SASS (sm_90a) =====

	.target	sm_90a

	.elftype	@"ET_EXEC"


//--------------------- .note.nv.tkinfo           --------------------------
	.section	.note.nv.tkinfo,"",@"SHT_NOTE"
	.sectionflags	@"SHF_NOTE_NV_TKINFO"
	.tkinfo
        /*0018*/ 	.word	0x00000002
        /*0030*/ 	.string	""
        /*0030*/ 	.string	"ptxas"
        /*0030*/ 	.string	"Cuda compilation tools, release 13.0, V13.0.88"
        /*0030*/ 	.string	"Build cuda_13.0.r13.0/compiler.36424714_0"
        /*0030*/ 	.string	"-arch sm_90a -m 64 "



//--------------------- .note.nv.cuinfo           --------------------------
	.section	.note.nv.cuinfo,"",@"SHT_NOTE"
	.sectionflags	@"SHF_NOTE_NV_CUINFO"
        /*0018*/ 	.short	0x0002
        /*001a*/ 	.short	0x005a
        /*001c*/ 	.short	0x0082
	.zero		2


//--------------------- .nv.info                  --------------------------
	.section	.nv.info,"",@"SHT_CUDA_INFO"
	.align	4


	//----- nvinfo : EIATTR_REGCOUNT
	.align		4
        /*0000*/ 	.byte	0x04, 0x2f
        /*0002*/ 	.short	(.L_12 - .L_11)
	.align		4
.L_11:
        /*0004*/ 	.word	index@(_ZN7cutlass13device_kernelINS_4gemm6kernel13GemmUniversalIN4cute5tupleIJiiiiEEENS1_10collective13CollectiveMmaINS1_37MainloopSm90TmaGmmaWarpSpecializedFP8ILi5ENS5_IJNS4_1CILi2EEENSA_ILi1EEESC_EEENS1_32KernelTmaWarpSpecializedPingpongEEENS5_IJNSA_ILi64EEENSA_ILi256EEENSA_ILi32EEEEEENS_12float_e5m2_tENS5_IJlSC_lEEESK_SL_NS4_8TiledMMAINS4_8MMA_AtomIJNS4_4SM904GMMA31MMA_64x256x32_F32E5M2E5M2_SS_TNILNSP_7ScaleInE1ELSR_1EEEEEENS4_6LayoutINS5_IJSC_SC_SC_EEENS5_IJNSA_ILi0EEESW_SW_EEEEENS5_IJNS4_10UnderscoreESZ_SZ_EEEEENS4_13SM90_TMA_LOADENS4_14ComposedLayoutINS4_7SwizzleILi1ELi4ELi3EEENS4_18smem_ptr_flag_bitsILi8EEENSU_INS5_IJNSA_ILi8EEESI_EEENS5_IJSI_SC_EEEEEEEvNS4_8identityENS4_23SM90_TMA_LOAD_MULTICASTES1C_vS1D_EENS_8epilogue10collective6detail29Sm90TmaWarpSpecializedAdapterINS1H_15DefaultEpilogueISK_SL_SL_NS1G_6thread17LinearCombinationISK_Li1EffLNS1L_9ScaleType4KindE0ELNS_15FloatRoundStyleE2ESK_EENS1_15EpilogueDefaultEEEEEvvEEEEvNT_6ParamsE)
        /*0008*/ 	.word	0x000000a8


	//----- nvinfo : EIATTR_FRAME_SIZE
	.align		4
.L_12:
        /*000c*/ 	.byte	0x04, 0x11
        /*000e*/ 	.short	(.L_14 - .L_13)
	.align		4
.L_13:
        /*0010*/ 	.word	index@(_ZN7cutlass13device_kernelINS_4gemm6kernel13GemmUniversalIN4cute5tupleIJiiiiEEENS1_10collective13CollectiveMmaINS1_37MainloopSm90TmaGmmaWarpSpecializedFP8ILi5ENS5_IJNS4_1CILi2EEENSA_ILi1EEESC_EEENS1_32KernelTmaWarpSpecializedPingpongEEENS5_IJNSA_ILi64EEENSA_ILi256EEENSA_ILi32EEEEEENS_12float_e5m2_tENS5_IJlSC_lEEESK_SL_NS4_8TiledMMAINS4_8MMA_AtomIJNS4_4SM904GMMA31MMA_64x256x32_F32E5M2E5M2_SS_TNILNSP_7ScaleInE1ELSR_1EEEEEENS4_6LayoutINS5_IJSC_SC_SC_EEENS5_IJNSA_ILi0EEESW_SW_EEEEENS5_IJNS4_10UnderscoreESZ_SZ_EEEEENS4_13SM90_TMA_LOADENS4_14ComposedLayoutINS4_7SwizzleILi1ELi4ELi3EEENS4_18smem_ptr_flag_bitsILi8EEENSU_INS5_IJNSA_ILi8EEESI_EEENS5_IJSI_SC_EEEEEEEvNS4_8identityENS4_23SM90_TMA_LOAD_MULTICASTES1C_vS1D_EENS_8epilogue10collective6detail29Sm90TmaWarpSpecializedAdapterINS1H_15DefaultEpilogueISK_SL_SL_NS1G_6thread17LinearCombinationISK_Li1EffLNS1L_9ScaleType4KindE0ELNS_15FloatRoundStyleE2ESK_EENS1_15EpilogueDefaultEEEEEvvEEEEvNT_6ParamsE)
        /*0014*/ 	.word	0x00000118


	//----- nvinfo : EIATTR_MIN_STACK_SIZE
	.align		4
.L_14:
        /*0018*/ 	.byte	0x04, 0x12
        /*001a*/ 	.short	(.L_16 - .L_15)
	.align		4
.L_15:
        /*001c*/ 	.word	index@(_ZN7cutlass13device_kernelINS_4gemm6kernel13GemmUniversalIN4cute5tupleIJiiiiEEENS1_10collective13CollectiveMmaINS1_37MainloopSm90TmaGmmaWarpSpecializedFP8ILi5ENS5_IJNS4_1CILi2EEENSA_ILi1EEESC_EEENS1_32KernelTmaWarpSpecializedPingpongEEENS5_IJNSA_ILi64EEENSA_ILi256EEENSA_ILi32EEEEEENS_12float_e5m2_tENS5_IJlSC_lEEESK_SL_NS4_8TiledMMAINS4_8MMA_AtomIJNS4_4SM904GMMA31MMA_64x256x32_F32E5M2E5M2_SS_TNILNSP_7ScaleInE1ELSR_1EEEEEENS4_6LayoutINS5_IJSC_SC_SC_EEENS5_IJNSA_ILi0EEESW_SW_EEEEENS5_IJNS4_10UnderscoreESZ_SZ_EEEEENS4_13SM90_TMA_LOADENS4_14ComposedLayoutINS4_7SwizzleILi1ELi4ELi3EEENS4_18smem_ptr_flag_bitsILi8EEENSU_INS5_IJNSA_ILi8EEESI_EEENS5_IJSI_SC_EEEEEEEvNS4_8identityENS4_23SM90_TMA_LOAD_MULTICASTES1C_vS1D_EENS_8epilogue10collective6detail29Sm90TmaWarpSpecializedAdapterINS1H_15DefaultEpilogueISK_SL_SL_NS1G_6thread17LinearCombinationISK_Li1EffLNS1L_9ScaleType4KindE0ELNS_15FloatRoundStyleE2ESK_EENS1_15EpilogueDefaultEEEEEvvEEEEvNT_6ParamsE)
        /*0020*/ 	.word	0x00000118
.L_16:


//--------------------- .nv.compat                --------------------------
	.section	.nv.compat,"",@"SHT_CUDA_COMPAT_INFO"
	.align	4
        /*0000*/ 	.byte	0x02, 0x09, 0x01, 0x00, 0x02, 0x02, 0x04, 0x00, 0x02, 0x05, 0x05, 0x00, 0x03, 0x07, 0x01, 0x01
        /*0010*/ 	.byte	0x02, 0x03, 0x01, 0x00, 0x02, 0x06, 0x01, 0x00, 0x04, 0x0b, 0x08, 0x00, 0x00, 0x00, 0x00, 0x00
        /*0020*/ 	.byte	0x00, 0x00, 0x00, 0x00


//--------------------- .nv.info._ZN7cutlass13device_kernelINS_4gemm6kernel13GemmUniversalIN4cute5tupleIJiiiiEEENS1_10collective13CollectiveMmaINS1_37MainloopSm90TmaGmmaWarpSpecializedFP8ILi5ENS5_IJNS4_1CILi2EEENSA_ILi1EEESC_EEENS1_32KernelTmaWarpSpecializedPingpongEEENS5_IJNSA_ILi64EEENSA_ILi256EEENSA_ILi32EEEEEENS_12float_e5m2_tENS5_IJlSC_lEEESK_SL_NS4_8TiledMMAINS4_8MMA_AtomIJNS4_4SM904GMMA31MMA_64x256x32_F32E5M2E5M2_SS_TNILNSP_7ScaleInE1ELSR_1EEEEEENS4_6LayoutINS5_IJSC_SC_SC_EEENS5_IJNSA_ILi0EEESW_SW_EEEEENS5_IJNS4_10UnderscoreESZ_SZ_EEEEENS4_13SM90_TMA_LOADENS4_14ComposedLayoutINS4_7SwizzleILi1ELi4ELi3EEENS4_18smem_ptr_flag_bitsILi8EEENSU_INS5_IJNSA_ILi8EEESI_EEENS5_IJSI_SC_EEEEEEEvNS4_8identityENS4_23SM90_TMA_LOAD_MULTICASTES1C_vS1D_EENS_8epilogue10collective6detail29Sm90TmaWarpSpecializedAdapterINS1H_15DefaultEpilogueISK_SL_SL_NS1G_6thread17LinearCombinationISK_Li1EffLNS1L_9ScaleType4KindE0ELNS_15FloatRoundStyleE2ESK_EENS1_15EpilogueDefaultEEEEEvvEEEEvNT_6ParamsE --------------------------
	.section	.nv.info._ZN7cutlass13device_kernelINS_4gemm6kernel13GemmUniversalIN4cute5tupleIJiiiiEEENS1_10collective13CollectiveMmaINS1_37MainloopSm90TmaGmmaWarpSpecializedFP8ILi5ENS5_IJNS4_1CILi2EEENSA_ILi1EEESC_EEENS1_32KernelTmaWarpSpecializedPingpongEEENS5_IJNSA_ILi64EEENSA_ILi256EEENSA_ILi32EEEEEENS_12float_e5m2_tENS5_IJlSC_lEEESK_SL_NS4_8TiledMMAINS4_8MMA_AtomIJNS4_4SM904GMMA31MMA_64x256x32_F32E5M2E5M2_SS_TNILNSP_7ScaleInE1ELSR_1EEEEEENS4_6LayoutINS5_IJSC_SC_SC_EEENS5_IJNSA_ILi0EEESW_SW_EEEEENS5_IJNS4_10UnderscoreESZ_SZ_EEEEENS4_13SM90_TMA_LOADENS4_14ComposedLayoutINS4_7SwizzleILi1ELi4ELi3EEENS4_18smem_ptr_flag_bitsILi8EEENSU_INS5_IJNSA_ILi8EEESI_EEENS5_IJSI_SC_EEEEEEEvNS4_8identityENS4_23SM90_TMA_LOAD_MULTICASTES1C_vS1D_EENS_8epilogue10collective6detail29Sm90TmaWarpSpecializedAdapterINS1H_15DefaultEpilogueISK_SL_SL_NS1G_6thread17LinearCombinationISK_Li1EffLNS1L_9ScaleType4KindE0ELNS_15FloatRoundStyleE2ESK_EENS1_15EpilogueDefaultEEEEEvvEEEEvNT_6ParamsE,"",@"SHT_CUDA_INFO"
	.sectionflags	@""
	.align	4


	//----- nvinfo : EIATTR_CUDA_API_VERSION
	.align		4
        /*0000*/ 	.byte	0x04, 0x37
        /*0002*/ 	.short	(.L_18 - .L_17)
.L_17:
        /*0004*/ 	.word	0x00000082


	//----- nvinfo : EIATTR_KPARAM_INFO
	.align		4
.L_18:
        /*0008*/ 	.byte	0x04, 0x17
        /*000a*/ 	.short	(.L_20 - .L_19)
.L_19:
        /*000c*/ 	.word	0x00000000
        /*0010*/ 	.short	0x0000
        /*0012*/ 	.short	0x0070
        /*0014*/ 	.byte	0x00, 0xf0, 0x01, 0x10


	//----- nvinfo : EIATTR_SPARSE_MMA_MASK
	.align		4
.L_20:
        /*0018*/ 	.byte	0x03, 0x50
        /*001a*/ 	.short	0x0000


	//----- nvinfo : EIATTR_MAXREG_COUNT
	.align		4
        /*001c*/ 	.byte	0x03, 0x1b
        /*001e*/ 	.short	0x00a8


	//----- nvinfo : EIATTR_NUM_BARRIERS
	.align		4
        /*0020*/ 	.byte	0x02, 0x4c
        /*0022*/ 	.byte	0x01
	.zero		1


	//----- nvinfo : EIATTR_ANNOTATIONS
	.align		4
        /*0024*/ 	.byte	0x04, 0x55
        /*0026*/ 	.short	(.L_22 - .L_21)


	//   ....[0]....
.L_21:
        /*0028*/ 	.word	0x00000001
        /*002c*/ 	.byte	0x40, 0x07, 0x00, 0x00, 0x01, 0x00, 0x00, 0x00, 0x30, 0x09, 0x00, 0x00, 0x01, 0x00, 0x00, 0x00
        /* <DEDUP_REMOVED lines=212> */
        /*0d7c*/ 	.byte	0x40, 0x03, 0x01, 0x00


	//----- nvinfo : EIATTR_MERCURY_ISA_VERSION
	.align		4
.L_22:
        /*0d80*/ 	.byte	0x03, 0x5f
        /*0d82*/ 	.short	0x0101


	//----- nvinfo : EIATTR_INT_WARP_WIDE_INSTR_OFFSETS
	.align		4
        /*0d84*/ 	.byte	0x04, 0x31
        /*0d86*/ 	.short	(.L_24 - .L_23)


	//   ....[0]....
.L_23:
        /*0d88*/ 	.word	0x000005c0


	//   ....[1]....
        /*0d8c*/ 	.word	0x00000640


	//   ....[2]....
        /*0d90*/ 	.word	0x00000650


	//   ....[3]....
        /*0d94*/ 	.word	0x00000680


	//   ....[4]....
        /*0d98*/ 	.word	0x000006c0


	//   ....[5]....
        /*0d9c*/ 	.word	0x000006f0


	//   ....[6]....
        /*0da0*/ 	.word	0x00000800


	//   ....[7]....
        /*0da4*/ 	.word	0x00000820


	//   ....[8]....
        /*0da8*/ 	.word	0x00005620


	//----- nvinfo : EIATTR_COOP_GROUP_MASK_REGIDS
	.align		4
.L_24:
        /*0dac*/ 	.byte	0x04, 0x29
        /*0dae*/ 	.short	(.L_26 - .L_25)


	//   ....[0]....
.L_25:
        /*0db0*/ 	.word	0xffffffff


	//   ....[1]....
        /*0db4*/ 	.word	0xffffffff


	//   ....[2]....
        /*0db8*/ 	.word	0xffffffff


	//   ....[3]....
        /*0dbc*/ 	.word	0xffffffff


	//   ....[4]....
        /*0dc0*/ 	.word	0xffffffff


	//   ....[5]....
        /*0dc4*/ 	.word	0xffffffff


	//   ....[6]....
        /*0dc8*/ 	.word	0xffffffff


	//----- nvinfo : EIATTR_COOP_GROUP_INSTR_OFFSETS
	.align		4
.L_26:
        /*0dcc*/ 	.byte	0x04, 0x28
        /*0dce*/ 	.short	(.L_28 - .L_27)


	//   ....[0]....
.L_27:
        /*0dd0*/ 	.word	0x00000070


	//   ....[1]....
        /*0dd4*/ 	.word	0x00000090


	//   ....[2]....
        /*0dd8*/ 	.word	0x00000190


	//   ....[3]....
        /*0ddc*/ 	.word	0x000003d0


	//   ....[4]....
        /*0de0*/ 	.word	0x00000410


	//   ....[5]....
        /*0de4*/ 	.word	0x00000510


	//   ....[6]....
        /*0de8*/ 	.word	0x000009c0


	//----- nvinfo : EIATTR_REG_RECONFIG
	.align		4
.L_28:
        /*0dec*/ 	.byte	0x01, 0x54
	.zero		2


	//----- nvinfo : EIATTR_MBARRIER_INSTR_OFFSETS
	.align		4
        /*0df0*/ 	.byte	0x04, 0x39
        /*0df2*/ 	.short	(.L_30 - .L_29)


	//   ....[0]....
.L_29:
        /*0df4*/ 	.word	0x00000310
        /*0df8*/ 	.word	0x000000ff
        /*0dfc*/ 	.word	0x00000000
        /*0e00*/ 	.short	0x0100
        /*0e02*/ 	.byte	0x07
	.zero		1


	//   ....[1]....
        /*0e04*/ 	.word	0x00000320
        /*0e08*/ 	.word	0x000000ff
        /*0e0c*/ 	.word	0x00000028
        /*0e10*/ 	.short	0x0100
        /*0e12*/ 	.byte	0x07
	.zero		1


	//   ....[2]....
        /*0e14*/ 	.word	0x00000330
        /*0e18*/ 	.word	0x000000ff
        /*0e1c*/ 	.word	0x00000008
        /*0e20*/ 	.short	0x0100
        /*0e22*/ 	.byte	0x07
	.zero		1


	//   ....[3]....
        /*0e24*/ 	.word	0x00000340
        /*0e28*/ 	.word	0x000000ff
        /*0e2c*/ 	.word	0x00000030
        /*0e30*/ 	.short	0x0100
        /*0e32*/ 	.byte	0x07
	.zero		1


	//   ....[4]....
        /*0e34*/ 	.word	0x00000350
        /*0e38*/ 	.word	0x000000ff
        /*0e3c*/ 	.word	0x00000010
        /*0e40*/ 	.short	0x0100
        /*0e42*/ 	.byte	0x07
	.zero		1


	//   ....[5]....
        /*0e44*/ 	.word	0x00000360
        /*0e48*/ 	.word	0x000000ff
        /*0e4c*/ 	.word	0x00000038
        /*0e50*/ 	.short	0x0100
        /*0e52*/ 	.byte	0x07
	.zero		1


	//   ....[6]....
        /*0e54*/ 	.word	0x00000370
        /*0e58*/ 	.word	0x000000ff
        /*0e5c*/ 	.word	0x00000018
        /*0e60*/ 	.short	0x0100
        /*0e62*/ 	.byte	0x07
	.zero		1


	//   ....[7]....
        /*0e64*/ 	.word	0x00000380
        /*0e68*/ 	.word	0x000000ff
        /*0e6c*/ 	.word	0x00000040
        /*0e70*/ 	.short	0x0100
        /*0e72*/ 	.byte	0x07
	.zero		1


	//   ....[8]....
        /*0e74*/ 	.word	0x00000390
        /*0e78*/ 	.word	0x000000ff
        /*0e7c*/ 	.word	0x00000020
        /*0e80*/ 	.short	0x0100
        /*0e82*/ 	.byte	0x07
	.zero		1


	//   ....[9]....
        /*0e84*/ 	.word	0x000003a0
        /*0e88*/ 	.word	0x000000ff
        /*0e8c*/ 	.word	0x00000048
        /*0e90*/ 	.short	0x0100
        /*0e92*/ 	.byte	0x07
	.zero		1


	//   ....[10]....
        /*0e94*/ 	.word	0x00000860
        /*0e98*/ 	.word	0x000000ff
        /*0e9c*/ 	.word	0x00000080
        /*0ea0*/ 	.short	0x0100
        /*0ea2*/ 	.byte	0x07
	.zero		1


	//   ....[11]....
        /*0ea4*/ 	.word	0x00000900
        /*0ea8*/ 	.word	0x000000ff
        /*0eac*/ 	.word	0x00000088
        /*0eb0*/ 	.short	0x0100
        /*0eb2*/ 	.byte	0x07
	.zero		1


	//   ....[12]....
        /*0eb4*/ 	.word	0x00000940
        /*0eb8*/ 	.word	0x000000ff
        /*0ebc*/ 	.word	0x00000060
        /*0ec0*/ 	.short	0x0100
        /*0ec2*/ 	.byte	0x0a
	.zero		1


	//   ....[13]....
        /*0ec4*/ 	.word	0x00000950
        /*0ec8*/ 	.word	0x000000ff
        /*0ecc*/ 	.word	0x00000068
        /*0ed0*/ 	.short	0x0100
        /*0ed2*/ 	.byte	0x0a
	.zero		1


	//   ....[14]....
        /*0ed4*/ 	.word	0x00000960
        /*0ed8*/ 	.word	0x000000ff
        /*0edc*/ 	.word	0x00000070
        /*0ee0*/ 	.short	0x0100
        /*0ee2*/ 	.byte	0x0a
	.zero		1


	//   ....[15]....
        /*0ee4*/ 	.word	0x00000970
        /*0ee8*/ 	.word	0x000000ff
        /*0eec*/ 	.word	0x00000078
        /*0ef0*/ 	.short	0x0100
        /*0ef2*/ 	.byte	0x0a
	.zero		1


	//   ....[16]....
        /*0ef4*/ 	.word	0x00001820
        /*0ef8*/ 	.word	0x000000ff
        /*0efc*/ 	.word	0xfffffff8
        /*0f00*/ 	.short	0x010a
        /*0f02*/ 	.byte	0x11
	.zero		1


	//   ....[17]....
        /*0f04*/ 	.word	0x00002200
        /*0f08*/ 	.word	0x000000ff
        /*0f0c*/ 	.word	0x00000000
        /*0f10*/ 	.short	0x010a
        /*0f12*/ 	.byte	0x06
	.zero		1


	//   ....[18]....
        /*0f14*/ 	.word	0x00002240
        /*0f18*/ 	.word	0x000000ff
        /*0f1c*/ 	.word	0x00000000
        /*0f20*/ 	.short	0x010a
        /*0f22*/ 	.byte	0x06
	.zero		1


	//   ....[19]....
        /*0f24*/ 	.word	0x000033d0
        /*0f28*/ 	.word	0x000000ff
        /*0f2c*/ 	.word	0x00000000
        /*0f30*/ 	.short	0x010a
        /*0f32*/ 	.byte	0x09
	.zero		1


	//   ....[20]....
        /*0f34*/ 	.word	0x00003410
        /*0f38*/ 	.word	0x000000ff
        /*0f3c*/ 	.word	0x00000000
        /*0f40*/ 	.short	0x010a
        /*0f42*/ 	.byte	0x09
	.zero		1


	//   ....[21]....
        /*0f44*/ 	.word	0x00004480
        /*0f48*/ 	.word	0x000000e5
        /*0f4c*/ 	.word	0x00000000
        /*0f50*/ 	.short	0x0101
        /*0f52*/ 	.byte	0x3f
	.zero		1


	//   ....[22]....
        /*0f54*/ 	.word	0x00005540
        /*0f58*/ 	.word	0x000000e3
        /*0f5c*/ 	.word	0x00000000
        /*0f60*/ 	.short	0x0101
        /*0f62*/ 	.byte	0x1d
	.zero		1


	//   ....[23]....
        /*0f64*/ 	.word	0x000056d0
        /*0f68*/ 	.word	0x00000018
        /*0f6c*/ 	.word	0x00000000
        /*0f70*/ 	.short	0x0101
        /*0f72*/ 	.byte	0x3f
	.zero		1


	//   ....[24]....
        /*0f74*/ 	.word	0x00005790
        /*0f78*/ 	.word	0x000000ff
        /*0f7c*/ 	.word	0x00000008
        /*0f80*/ 	.short	0x010a
        /*0f82*/ 	.byte	0x11
	.zero		1


	//   ....[25]....
        /*0f84*/ 	.word	0x0000e980
        /*0f88*/ 	.word	0x00000003
        /*0f8c*/ 	.word	0x00000000
        /*0f90*/ 	.short	0x0101
        /*0f92*/ 	.byte	0x1d
	.zero		1


	//   ....[26]....
        /*0f94*/ 	.word	0x0000f3d0
        /*0f98*/ 	.word	0x0000000d
        /*0f9c*/ 	.word	0x00000028
        /*0fa0*/ 	.short	0x010a
        /*0fa2*/ 	.byte	0x3f
	.zero		1


	//   ....[27]....
        /*0fa4*/ 	.word	0x0000f7a0
        /*0fa8*/ 	.word	0x00000004
        /*0fac*/ 	.word	0x00000088
        /*0fb0*/ 	.short	0x0101
        /*0fb2*/ 	.byte	0x3f
	.zero		1


	//   ....[28]....
        /*0fb4*/ 	.word	0x0000ffa0
        /*0fb8*/ 	.word	0x00000007
        /*0fbc*/ 	.word	0x00000000
        /*0fc0*/ 	.short	0x010a
        /*0fc2*/ 	.byte	0x3f
	.zero		1


	//   ....[29]....
        /*0fc4*/ 	.word	0x00010020
        /*0fc8*/ 	.word	0x00000009
        /*0fcc*/ 	.word	0x00000000
        /*0fd0*/ 	.short	0x010a
        /*0fd2*/ 	.byte	0x3f
	.zero		1


	//   ....[30]....
        /*0fd4*/ 	.word	0x000100b0
        /*0fd8*/ 	.word	0x00000006
        /*0fdc*/ 	.word	0x00000000
        /*0fe0*/ 	.short	0x010a
        /*0fe2*/ 	.byte	0x3f
	.zero		1


	//   ....[31]....
        /*0fe4*/ 	.word	0x00010140
        /*0fe8*/ 	.word	0x00000009
        /*0fec*/ 	.word	0x00000000
        /*0ff0*/ 	.short	0x010a
        /*0ff2*/ 	.byte	0x3f
	.zero		1


	//   ....[32]....
        /*0ff4*/ 	.word	0x000101d0
        /*0ff8*/ 	.word	0x00000003
        /*0ffc*/ 	.word	0x00000000
        /*1000*/ 	.short	0x010a
        /*1002*/ 	.byte	0x3f
	.zero		1


	//   ....[33]....
        /*1004*/ 	.word	0x00010240
        /*1008*/ 	.word	0x00000003
        /*100c*/ 	.word	0xfffffff8
        /*1010*/ 	.short	0x010a
        /*1012*/ 	.byte	0x3f
	.zero		1


	//   ....[34]....
        /*1014*/ 	.word	0x000102a0
        /*1018*/ 	.word	0x00000003
        /*101c*/ 	.word	0x00000000
        /*1020*/ 	.short	0x010a
        /*1022*/ 	.byte	0x3f
	.zero		1


	//   ....[35]....
        /*1024*/ 	.word	0x00010310
        /*1028*/ 	.word	0x00000000
        /*102c*/ 	.word	0x00000000
        /*1030*/ 	.short	0x010a
        /*1032*/ 	.byte	0x3f
	.zero		1


	//   ....[36]....
        /*1034*/ 	.word	0x00010380
        /*1038*/ 	.word	0x00000019
        /*103c*/ 	.word	0x00000008
        /*1040*/ 	.short	0x010a
        /*1042*/ 	.byte	0x3f
	.zero		1


	//   ....[37]....
        /*1044*/ 	.word	0x00010450
        /*1048*/ 	.word	0x0000000d
        /*104c*/ 	.word	0x00000028
        /*1050*/ 	.short	0x010a
        /*1052*/ 	.byte	0x3f
	.zero		1


	//   ....[38]....
        /*1054*/ 	.word	0x00010530
        /*1058*/ 	.word	0x00000007
        /*105c*/ 	.word	0x00000000
        /*1060*/ 	.short	0x010a
        /*1062*/ 	.byte	0x3f
	.zero		1


	//   ....[39]....
        /*1064*/ 	.word	0x00010580
        /*1068*/ 	.word	0x00000009
        /*106c*/ 	.word	0x00000000
        /*1070*/ 	.short	0x010a
        /*1072*/ 	.byte	0x3f
	.zero		1


	//   ....[40]....
        /*1074*/ 	.word	0x000105d0
        /*1078*/ 	.word	0x00000006
        /*107c*/ 	.word	0x00000000
        /*1080*/ 	.short	0x010a
        /*1082*/ 	.byte	0x3f
	.zero		1


	//   ....[41]....
        /*1084*/ 	.word	0x00010620
        /*1088*/ 	.word	0x00000009
        /*108c*/ 	.word	0x00000000
        /*1090*/ 	.short	0x010a
        /*1092*/ 	.byte	0x3f
	.zero		1


	//----- nvinfo : EIATTR_NUM_MBARRIERS
	.align		4
.L_30:
        /*1094*/ 	.byte	0x03, 0x38
        /*1096*/ 	.short	0x0010


	//----- nvinfo : EIATTR_EXIT_INSTR_OFFSETS
	.align		4
        /*1098*/ 	.byte	0x04, 0x1c
        /*109a*/ 	.short	(.L_32 - .L_31)


	//   ....[0]....
.L_31:
        /*109c*/ 	.word	0x00001560


	//   ....[1]....
        /*10a0*/ 	.word	0x000015c0


	//   ....[2]....
        /*10a4*/ 	.word	0x0000f090


	//   ....[3]....
        /*10a8*/ 	.word	0x0000f0c0


	//   ....[4]....
        /*10ac*/ 	.word	0x00010220


	//----- nvinfo : EIATTR_MAX_THREADS
	.align		4
.L_32:
        /*10b0*/ 	.byte	0x04, 0x05
        /*10b2*/ 	.short	(.L_34 - .L_33)
.L_33:
        /*10b4*/ 	.word	0x00000180
        /*10b8*/ 	.word	0x00000001
        /*10bc*/ 	.word	0x00000001


	//----- nvinfo : EIATTR_CRS_STACK_SIZE
	.align		4
.L_34:
        /*10c0*/ 	.byte	0x04, 0x1e
        /*10c2*/ 	.short	(.L_36 - .L_35)
.L_35:
        /*10c4*/ 	.word	0x00000000


	//----- nvinfo : EIATTR_CBANK_PARAM_SIZE
	.align		4
.L_36:
        /*10c8*/ 	.byte	0x03, 0x19
        /*10ca*/ 	.short	0x0470


	//----- nvinfo : EIATTR_PARAM_CBANK
	.align		4
        /*10cc*/ 	.byte	0x04, 0x0a
        /*10ce*/ 	.short	(.L_38 - .L_37)
	.align		4
.L_37:
        /*10d0*/ 	.word	index@(.nv.constant0._ZN7cutlass13device_kernelINS_4gemm6kernel13GemmUniversalIN4cute5tupleIJiiiiEEENS1_10collective13CollectiveMmaINS1_37MainloopSm90TmaGmmaWarpSpecializedFP8ILi5ENS5_IJNS4_1CILi2EEENSA_ILi1EEESC_EEENS1_32KernelTmaWarpSpecializedPingpongEEENS5_IJNSA_ILi64EEENSA_ILi256EEENSA_ILi32EEEEEENS_12float_e5m2_tENS5_IJlSC_lEEESK_SL_NS4_8TiledMMAINS4_8MMA_AtomIJNS4_4SM904GMMA31MMA_64x256x32_F32E5M2E5M2_SS_TNILNSP_7ScaleInE1ELSR_1EEEEEENS4_6LayoutINS5_IJSC_SC_SC_EEENS5_IJNSA_ILi0EEESW_SW_EEEEENS5_IJNS4_10UnderscoreESZ_SZ_EEEEENS4_13SM90_TMA_LOADENS4_14ComposedLayoutINS4_7SwizzleILi1ELi4ELi3EEENS4_18smem_ptr_flag_bitsILi8EEENSU_INS5_IJNSA_ILi8EEESI_EEENS5_IJSI_SC_EEEEEEEvNS4_8identityENS4_23SM90_TMA_LOAD_MULTICASTES1C_vS1D_EENS_8epilogue10collective6detail29Sm90TmaWarpSpecializedAdapterINS1H_15DefaultEpilogueISK_SL_SL_NS1G_6thread17LinearCombinationISK_Li1EffLNS1L_9ScaleType4KindE0ELNS_15FloatRoundStyleE2ESK_EENS1_15EpilogueDefaultEEEEEvvEEEEvNT_6ParamsE)
        /*10d4*/ 	.short	0x0210
        /*10d6*/ 	.short	0x0470


	//----- nvinfo : EIATTR_SW_WAR
	.align		4
.L_38:
        /*10d8*/ 	.byte	0x04, 0x36
        /*10da*/ 	.short	(.L_40 - .L_39)
.L_39:
        /*10dc*/ 	.word	0x00000008
.L_40:


//--------------------- .nv.callgraph             --------------------------
	.section	.nv.callgraph,"",@"SHT_CUDA_CALLGRAPH"
	.align	4
	.sectionentsize	8
	.align		4
        /*0000*/ 	.word	0x00000000
	.align		4
        /*0004*/ 	.word	0xffffffff
	.align		4
        /*0008*/ 	.word	0x00000000
	.align		4
        /*000c*/ 	.word	0xfffffffe
	.align		4
        /*0010*/ 	.word	0x00000000
	.align		4
        /*0014*/ 	.word	0xfffffffd
	.align		4
        /*0018*/ 	.word	0x00000000
	.align		4
        /*001c*/ 	.word	0xfffffffc


//--------------------- .nv.constant4             --------------------------
	.section	.nv.constant4,"a",@progbits
	.align	8
	.align		8
.nv.constant4:
        /*0000*/ 	.dword	_ZN39_INTERNAL_7256cd3d_4_k_cu_c91200ae_55594cuda3std3__45__cpo5beginE
	.align		8
        /*0008*/ 	.dword	_ZN39_INTERNAL_7256cd3d_4_k_cu_c91200ae_55594cuda3std3__45__cpo3endE
	.align		8
        /*0010*/ 	.dword	_ZN39_INTERNAL_7256cd3d_4_k_cu_c91200ae_55594cuda3std3__45__cpo6cbeginE
	.align		8
        /*0018*/ 	.dword	_ZN39_INTERNAL_7256cd3d_4_k_cu_c91200ae_55594cuda3std3__45__cpo4cendE
	.align		8
        /*0020*/ 	.dword	_ZN39_INTERNAL_7256cd3d_4_k_cu_c91200ae_55594cuda3std3__441_GLOBAL__N__7256cd3d_4_k_cu_c91200ae_55596ignoreE
	.align		8
        /*0028*/ 	.dword	_ZN39_INTERNAL_7256cd3d_4_k_cu_c91200ae_55594cuda3std3__419piecewise_constructE
	.align		8
        /*0030*/ 	.dword	_ZN39_INTERNAL_7256cd3d_4_k_cu_c91200ae_55594cuda3std3__48in_placeE
	.align		8
        /*0038*/ 	.dword	_ZN39_INTERNAL_7256cd3d_4_k_cu_c91200ae_55594cuda3std6ranges3__45__cpo4swapE
	.align		8
        /*0040*/ 	.dword	_ZN39_INTERNAL_7256cd3d_4_k_cu_c91200ae_55594cuda3std6ranges3__45__cpo9iter_moveE
	.align		8
        /*0048*/ 	.dword	_ZN39_INTERNAL_7256cd3d_4_k_cu_c91200ae_55594cute7productE
	.align		8
        /*0050*/ 	.dword	_ZN39_INTERNAL_7256cd3d_4_k_cu_c91200ae_55594cute1_E


//--------------------- .text._ZN7cutlass13device_kernelINS_4gemm6kernel13GemmUniversalIN4cute5tupleIJiiiiEEENS1_10collective13CollectiveMmaINS1_37MainloopSm90TmaGmmaWarpSpecializedFP8ILi5ENS5_IJNS4_1CILi2EEENSA_ILi1EEESC_EEENS1_32KernelTmaWarpSpecializedPingpongEEENS5_IJNSA_ILi64EEENSA_ILi256EEENSA_ILi32EEEEEENS_12float_e5m2_tENS5_IJlSC_lEEESK_SL_NS4_8TiledMMAINS4_8MMA_AtomIJNS4_4SM904GMMA31MMA_64x256x32_F32E5M2E5M2_SS_TNILNSP_7ScaleInE1ELSR_1EEEEEENS4_6LayoutINS5_IJSC_SC_SC_EEENS5_IJNSA_ILi0EEESW_SW_EEEEENS5_IJNS4_10UnderscoreESZ_SZ_EEEEENS4_13SM90_TMA_LOADENS4_14ComposedLayoutINS4_7SwizzleILi1ELi4ELi3EEENS4_18smem_ptr_flag_bitsILi8EEENSU_INS5_IJNSA_ILi8EEESI_EEENS5_IJSI_SC_EEEEEEEvNS4_8identityENS4_23SM90_TMA_LOAD_MULTICASTES1C_vS1D_EENS_8epilogue10collective6detail29Sm90TmaWarpSpecializedAdapterINS1H_15DefaultEpilogueISK_SL_SL_NS1G_6thread17LinearCombinationISK_Li1EffLNS1L_9ScaleType4KindE0ELNS_15FloatRoundStyleE2ESK_EENS1_15EpilogueDefaultEEEEEvvEEEEvNT_6ParamsE --------------------------
	.section	.text._ZN7cutlass13device_kernelINS_4gemm6kernel13GemmUniversalIN4cute5tupleIJiiiiEEENS1_10collective13CollectiveMmaINS1_37MainloopSm90TmaGmmaWarpSpecializedFP8ILi5ENS5_IJNS4_1CILi2EEENSA_ILi1EEESC_EEENS1_32KernelTmaWarpSpecializedPingpongEEENS5_IJNSA_ILi64EEENSA_ILi256EEENSA_ILi32EEEEEENS_12float_e5m2_tENS5_IJlSC_lEEESK_SL_NS4_8TiledMMAINS4_8MMA_AtomIJNS4_4SM904GMMA31MMA_64x256x32_F32E5M2E5M2_SS_TNILNSP_7ScaleInE1ELSR_1EEEEEENS4_6LayoutINS5_IJSC_SC_SC_EEENS5_IJNSA_ILi0EEESW_SW_EEEEENS5_IJNS4_10UnderscoreESZ_SZ_EEEEENS4_13SM90_TMA_LOADENS4_14ComposedLayoutINS4_7SwizzleILi1ELi4ELi3EEENS4_18smem_ptr_flag_bitsILi8EEENSU_INS5_IJNSA_ILi8EEESI_EEENS5_IJSI_SC_EEEEEEEvNS4_8identityENS4_23SM90_TMA_LOAD_MULTICASTES1C_vS1D_EENS_8epilogue10collective6detail29Sm90TmaWarpSpecializedAdapterINS1H_15DefaultEpilogueISK_SL_SL_NS1G_6thread17LinearCombinationISK_Li1EffLNS1L_9ScaleType4KindE0ELNS_15FloatRoundStyleE2ESK_EENS1_15EpilogueDefaultEEEEEvvEEEEvNT_6ParamsE,"ax",@progbits
	.align	128
.text._ZN7cutlass13device_kernelINS_4gemm6kernel13GemmUniversalIN4cute5tupleIJiiiiEEENS1_10collective13CollectiveMmaINS1_37MainloopSm90TmaGmmaWarpSpecializedFP8ILi5ENS5_IJNS4_1CILi2EEENSA_ILi1EEESC_EEENS1_32KernelTmaWarpSpecializedPingpongEEENS5_IJNSA_ILi64EEENSA_ILi256EEENSA_ILi32EEEEEENS_12float_e5m2_tENS5_IJlSC_lEEESK_SL_NS4_8TiledMMAINS4_8MMA_AtomIJNS4_4SM904GMMA31MMA_64x256x32_F32E5M2E5M2_SS_TNILNSP_7ScaleInE1ELSR_1EEEEEENS4_6LayoutINS5_IJSC_SC_SC_EEENS5_IJNSA_ILi0EEESW_SW_EEEEENS5_IJNS4_10UnderscoreESZ_SZ_EEEEENS4_13SM90_TMA_LOADENS4_14ComposedLayoutINS4_7SwizzleILi1ELi4ELi3EEENS4_18smem_ptr_flag_bitsILi8EEENSU_INS5_IJNSA_ILi8EEESI_EEENS5_IJSI_SC_EEEEEEEvNS4_8identityENS4_23SM90_TMA_LOAD_MULTICASTES1C_vS1D_EENS_8epilogue10collective6detail29Sm90TmaWarpSpecializedAdapterINS1H_15DefaultEpilogueISK_SL_SL_NS1G_6thread17LinearCombinationISK_Li1EffLNS1L_9ScaleType4KindE0ELNS_15FloatRoundStyleE2ESK_EENS1_15EpilogueDefaultEEEEEvvEEEEvNT_6ParamsE:
        .type           _ZN7cutlass13device_kernelINS_4gemm6kernel13GemmUniversalIN4cute5tupleIJiiiiEEENS1_10collective13CollectiveMmaINS1_37MainloopSm90TmaGmmaWarpSpecializedFP8ILi5ENS5_IJNS4_1CILi2EEENSA_ILi1EEESC_EEENS1_32KernelTmaWarpSpecializedPingpongEEENS5_IJNSA_ILi64EEENSA_ILi256EEENSA_ILi32EEEEEENS_12float_e5m2_tENS5_IJlSC_lEEESK_SL_NS4_8TiledMMAINS4_8MMA_AtomIJNS4_4SM904GMMA31MMA_64x256x32_F32E5M2E5M2_SS_TNILNSP_7ScaleInE1ELSR_1EEEEEENS4_6LayoutINS5_IJSC_SC_SC_EEENS5_IJNSA_ILi0EEESW_SW_EEEEENS5_IJNS4_10UnderscoreESZ_SZ_EEEEENS4_13SM90_TMA_LOADENS4_14ComposedLayoutINS4_7SwizzleILi1ELi4ELi3EEENS4_18smem_ptr_flag_bitsILi8EEENSU_INS5_IJNSA_ILi8EEESI_EEENS5_IJSI_SC_EEEEEEEvNS4_8identityENS4_23SM90_TMA_LOAD_MULTICASTES1C_vS1D_EENS_8epilogue10collective6detail29Sm90TmaWarpSpecializedAdapterINS1H_15DefaultEpilogueISK_SL_SL_NS1G_6thread17LinearCombinationISK_Li1EffLNS1L_9ScaleType4KindE0ELNS_15FloatRoundStyleE2ESK_EENS1_15EpilogueDefaultEEEEEvvEEEEvNT_6ParamsE,@function
        .size           _ZN7cutlass13device_kernelINS_4gemm6kernel13GemmUniversalIN4cute5tupleIJiiiiEEENS1_10collective13CollectiveMmaINS1_37MainloopSm90TmaGmmaWarpSpecializedFP8ILi5ENS5_IJNS4_1CILi2EEENSA_ILi1EEESC_EEENS1_32KernelTmaWarpSpecializedPingpongEEENS5_IJNSA_ILi64EEENSA_ILi256EEENSA_ILi32EEEEEENS_12float_e5m2_tENS5_IJlSC_lEEESK_SL_NS4_8TiledMMAINS4_8MMA_AtomIJNS4_4SM904GMMA31MMA_64x256x32_F32E5M2E5M2_SS_TNILNSP_7ScaleInE1ELSR_1EEEEEENS4_6LayoutINS5_IJSC_SC_SC_EEENS5_IJNSA_ILi0EEESW_SW_EEEEENS5_IJNS4_10UnderscoreESZ_SZ_EEEEENS4_13SM90_TMA_LOADENS4_14ComposedLayoutINS4_7SwizzleILi1ELi4ELi3EEENS4_18smem_ptr_flag_bitsILi8EEENSU_INS5_IJNSA_ILi8EEESI_EEENS5_IJSI_SC_EEEEEEEvNS4_8identityENS4_23SM90_TMA_LOAD_MULTICASTES1C_vS1D_EENS_8epilogue10collective6detail29Sm90TmaWarpSpecializedAdapterINS1H_15DefaultEpilogueISK_SL_SL_NS1G_6thread17LinearCombinationISK_Li1EffLNS1L_9ScaleType4KindE0ELNS_15FloatRoundStyleE2ESK_EENS1_15EpilogueDefaultEEEEEvvEEEEvNT_6ParamsE,(.L_x_338 - _ZN7cutlass13device_kernelINS_4gemm6kernel13GemmUniversalIN4cute5tupleIJiiiiEEENS1_10collective13CollectiveMmaINS1_37MainloopSm90TmaGmmaWarpSpecializedFP8ILi5ENS5_IJNS4_1CILi2EEENSA_ILi1EEESC_EEENS1_32KernelTmaWarpSpecializedPingpongEEENS5_IJNSA_ILi64EEENSA_ILi256EEENSA_ILi32EEEEEENS_12float_e5m2_tENS5_IJlSC_lEEESK_SL_NS4_8TiledMMAINS4_8MMA_AtomIJNS4_4SM904GMMA31MMA_64x256x32_F32E5M2E5M2_SS_TNILNSP_7ScaleInE1ELSR_1EEEEEENS4_6LayoutINS5_IJSC_SC_SC_EEENS5_IJNSA_ILi0EEESW_SW_EEEEENS5_IJNS4_10UnderscoreESZ_SZ_EEEEENS4_13SM90_TMA_LOADENS4_14ComposedLayoutINS4_7SwizzleILi1ELi4ELi3EEENS4_18smem_ptr_flag_bitsILi8EEENSU_INS5_IJNSA_ILi8EEESI_EEENS5_IJSI_SC_EEEEEEEvNS4_8identityENS4_23SM90_TMA_LOAD_MULTICASTES1C_vS1D_EENS_8epilogue10collective6detail29Sm90TmaWarpSpecializedAdapterINS1H_15DefaultEpilogueISK_SL_SL_NS1G_6thread17LinearCombinationISK_Li1EffLNS1L_9ScaleType4KindE0ELNS_15FloatRoundStyleE2ESK_EENS1_15EpilogueDefaultEEEEEvvEEEEvNT_6ParamsE)
        .other          _ZN7cutlass13device_kernelINS_4gemm6kernel13GemmUniversalIN4cute5tupleIJiiiiEEENS1_10collective13CollectiveMmaINS1_37MainloopSm90TmaGmmaWarpSpecializedFP8ILi5ENS5_IJNS4_1CILi2EEENSA_ILi1EEESC_EEENS1_32KernelTmaWarpSpecializedPingpongEEENS5_IJNSA_ILi64EEENSA_ILi256EEENSA_ILi32EEEEEENS_12float_e5m2_tENS5_IJlSC_lEEESK_SL_NS4_8TiledMMAINS4_8MMA_AtomIJNS4_4SM904GMMA31MMA_64x256x32_F32E5M2E5M2_SS_TNILNSP_7ScaleInE1ELSR_1EEEEEENS4_6LayoutINS5_IJSC_SC_SC_EEENS5_IJNSA_ILi0EEESW_SW_EEEEENS5_IJNS4_10UnderscoreESZ_SZ_EEEEENS4_13SM90_TMA_LOADENS4_14ComposedLayoutINS4_7SwizzleILi1ELi4ELi3EEENS4_18smem_ptr_flag_bitsILi8EEENSU_INS5_IJNSA_ILi8EEESI_EEENS5_IJSI_SC_EEEEEEEvNS4_8identityENS4_23SM90_TMA_LOAD_MULTICASTES1C_vS1D_EENS_8epilogue10collective6detail29Sm90TmaWarpSpecializedAdapterINS1H_15DefaultEpilogueISK_SL_SL_NS1G_6thread17LinearCombinationISK_Li1EffLNS1L_9ScaleType4KindE0ELNS_15FloatRoundStyleE2ESK_EENS1_15EpilogueDefaultEEEEEvvEEEEvNT_6ParamsE,@"STO_CUDA_ENTRY STV_DEFAULT"
_ZN7cutlass13device_kernelINS_4gemm6kernel13GemmUniversalIN4cute5tupleIJiiiiEEENS1_10collective13CollectiveMmaINS1_37MainloopSm90TmaGmmaWarpSpecializedFP8ILi5ENS5_IJNS4_1CILi2EEENSA_ILi1EEESC_EEENS1_32KernelTmaWarpSpecializedPingpongEEENS5_IJNSA_ILi64EEENSA_ILi256EEENSA_ILi32EEEEEENS_12float_e5m2_tENS5_IJlSC_lEEESK_SL_NS4_8TiledMMAINS4_8MMA_AtomIJNS4_4SM904GMMA31MMA_64x256x32_F32E5M2E5M2_SS_TNILNSP_7ScaleInE1ELSR_1EEEEEENS4_6LayoutINS5_IJSC_SC_SC_EEENS5_IJNSA_ILi0EEESW_SW_EEEEENS5_IJNS4_10UnderscoreESZ_SZ_EEEEENS4_13SM90_TMA_LOADENS4_14ComposedLayoutINS4_7SwizzleILi1ELi4ELi3EEENS4_18smem_ptr_flag_bitsILi8EEENSU_INS5_IJNSA_ILi8EEESI_EEENS5_IJSI_SC_EEEEEEEvNS4_8identityENS4_23SM90_TMA_LOAD_MULTICASTES1C_vS1D_EENS_8epilogue10collective6detail29Sm90TmaWarpSpecializedAdapterINS1H_15DefaultEpilogueISK_SL_SL_NS1G_6thread17LinearCombinationISK_Li1EffLNS1L_9ScaleType4KindE0ELNS_15FloatRoundStyleE2ESK_EENS1_15EpilogueDefaultEEEEEvvEEEEvNT_6ParamsE:
[----:B------:R-:W0:Y:S02]  /*0000*/  LDC R1, c[0x0][0x28] ;  /* 0x00000a00ff017b82 */ /* 0x000e240000000800 */
[----:B0-----:R-:W-:Y:S01]  /*0010*/  VIADD R1, R1, 0xfffffee8 ;  /* 0xfffffee801017836 */ /* 0x001fe20000000000 */
[----:B------:R-:W0:Y:S01]  /*0020*/  S2R R2, SR_TID.X ;  /* 0x0000000000027919 */ /* 0x000e220000002100 */
[----:B------:R-:W-:Y:S01]  /*0030*/  ELECT P0, URZ, PT ;  /* 0x00000000003f782f */ /* 0x000fe20003800000 */
[----:B------:R-:W-:Y:S01]  /*0040*/  BSSY B0, `(.L_x_0) ;  /* 0x0000014000007945 */ /* 0x000fe20003800000 */
[--C-:B0-----:R-:W-:Y:S02]  /*0050*/  SHF.R.U32.HI R0, RZ, 0x5, R2.reuse ;  /* 0x00000005ff007819 */ /* 0x101fe40000011602 */
[----:B------:R-:W-:-:S03]  /*0060*/  SHF.R.U32.HI R5, RZ, 0x7, R2 ;  /* 0x00000007ff057819 */ /* 0x000fc60000011602 */
[----:B------:R-:W0:Y:S02]  /*0070*/  SHFL.IDX PT, R3, R0, RZ, 0x1f ;  /* 0x00001fff00037589 */ /* 0x000e2400000e0000 */
[----:B0-----:R-:W-:Y:S02]  /*0080*/  R2UR UR6, R3 ;  /* 0x00000000030672ca */ /* 0x001fe400000e0000 */
[----:B------:R0:W1:Y:S11]  /*0090*/  SHFL.IDX PT, R3, R5, RZ, 0x1f ;  /* 0x00001fff05037589 */ /* 0x00007600000e0000 */
[----:B------:R-:W-:-:S02]  /*00a0*/  USHF.R.S32.HI UR4, URZ, 0x1f, UR6 ;  /* 0x0000001f3f047899 */ /* 0x000fc40008011406 */
[----:B------:R-:W-:Y:S02]  /*00b0*/  ISETP.NE.OR P0, PT, RZ, UR6, !P0 ;  /* 0x00000006ff007c0c */ /* 0x000fe4000c705670 */
[----:B------:R-:W-:-:S04]  /*00c0*/  ULEA.HI UR4, UR4, UR6, URZ, 0x2 ;  /* 0x0000000604047291 */ /* 0x000fc8000f8f103f */
[----:B------:R-:W-:-:S04]  /*00d0*/  ULOP3.LUT UR4, UR4, 0xfffffffc, URZ, 0xc0, !UPT ;  /* 0xfffffffc04047892 */ /* 0x000fc8000f8ec03f */
[----:B------:R-:W-:-:S03]  /*00e0*/  UIADD3 UR6, UR6, -UR4, URZ ;  /* 0x8000000406067290 */ /* 0x000fc6000fffe03f */
[----:B01----:R-:W-:Y:S09]  /*00f0*/  @P0 BRA `(.L_x_1) ;  /* 0x0000000000200947 */ /* 0x003ff20003800000 */
[----:B------:R-:W-:Y:S02]  /*0100*/  ULDC.64 UR4, c[0x0][0x198] ;  /* 0x0000660000047ab9 */ /* 0x000fe40000000a00 */
[----:B------:R-:W-:Y:S02]  /*0110*/  UIADD3 UR8, UP0, UR4, 0xf0, URZ ;  /* 0x000000f004087890 */ /* 0x000fe4000ff1e03f */
[----:B------:R-:W-:Y:S02]  /*0120*/  UIADD3 UR4, UP1, UR4, 0x1f0, URZ ;  /* 0x000001f004047890 */ /* 0x000fe4000ff3e03f */
[----:B------:R-:W-:Y:S02]  /*0130*/  UIADD3.X UR9, URZ, UR5, URZ, UP0, !UPT ;  /* 0x000000053f097290 */ /* 0x000fe400087fe43f */
[----:B------:R-:W-:-:S07]  /*0140*/  UIADD3.X UR5, URZ, UR5, URZ, UP1, !UPT ;  /* 0x000000053f057290 */ /* 0x000fce0008ffe43f */
[----:B------:R0:W-:Y:S02]  /*0150*/  UTMACCTL.PF [UR8] ;  /* 0x00000000080079b9 */ /* 0x0001e40008040000 */
[----:B------:R0:W-:Y:S02]  /*0160*/  UTMACCTL.PF [UR4] ;  /* 0x00000000040079b9 */ /* 0x0001e40008040000 */
[----:B0-----:R-:W-:Y:S01]  /*0170*/  NOP ;  /* 0x0000000000007918 */ /* 0x001fe20000000000 */
.L_x_1:
[----:B------:R-:W-:Y:S05]  /*0180*/  BSYNC B0 ;  /* 0x0000000000007941 */ /* 0x000fea0003800000 */
.L_x_0:
[----:B------:R-:W0:Y:S01]  /*0190*/  SHFL.IDX PT, R6, R0, RZ, 0x1f ;  /* 0x00001fff00067589 */ /* 0x000e2200000e0000 */
[----:B------:R-:W-:Y:S01]  /*01a0*/  R2UR UR14, R3 ;  /* 0x00000000030e72ca */ /* 0x000fe200000e0000 */
[----:B------:R-:W-:-:S04]  /*01b0*/  UISETP.NE.AND UP0, UPT, UR6, 0x3, UPT ;  /* 0x000000030600788c */ /* 0x000fc8000bf05270 */
[----:B------:R-:W-:-:S08]  /*01c0*/  UISETP.EQ.OR UP0, UPT, UR6, URZ, !UP0 ;  /* 0x0000003f0600728c */ /* 0x000fd0000c702670 */
[----:B------:R-:W-:Y:S02]  /*01d0*/  UIADD3 UR12, UR14, -0x1, URZ ;  /* 0xffffffff0e0c7890 */ /* 0x000fe4000fffe03f */
[----:B------:R-:W-:Y:S02]  /*01e0*/  UISETP.EQ.AND UP0, UPT, UR14, URZ, UP0 ;  /* 0x0000003f0e00728c */ /* 0x000fe40008702270 */
[----:B------:R-:W-:Y:S02]  /*01f0*/  UISETP.GE.U32.AND UP1, UPT, UR12, 0x2, UPT ;  /* 0x000000020c00788c */ /* 0x000fe4000bf26070 */
[----:B------:R-:W-:Y:S01]  /*0200*/  USEL UR13, URZ, 0x1, !UP0 ;  /* 0x000000013f0d7887 */ /* 0x000fe2000c000000 */
[----:B0-----:R-:W-:-:S03]  /*0210*/  ISETP.NE.AND P0, PT, R6, RZ, PT ;  /* 0x000000ff0600720c */ /* 0x001fc60003f05270 */
[----:B------:R-:W-:-:S10]  /*0220*/  USEL UR13, UR13, 0x2, UP1 ;  /* 0x000000020d0d7887 */ /* 0x000fd40008800000 */
[----:B------:R-:W-:Y:S05]  /*0230*/  @P0 BRA `(.L_x_2) ;  /* 0x0000000000600947 */ /* 0x000fea0003800000 */
[----:B------:R-:W0:Y:S01]  /*0240*/  S2UR UR7, SR_CgaCtaId ;  /* 0x00000000000779c3 */ /* 0x000e220000008800 */
[----:B------:R-:W-:Y:S01]  /*0250*/  UMOV UR4, 0x400 ;  /* 0x0000040000047882 */ /* 0x000fe20000000000 */
[----:B------:R-:W-:Y:S01]  /*0260*/  UMOV UR5, 0x1 ;  /* 0x0000000100057882 */ /* 0x000fe20000000000 */
[----:B------:R-:W-:Y:S01]  /*0270*/  UMOV UR8, 0x2 ;  /* 0x0000000200087882 */ /* 0x000fe20000000000 */
[----:B------:R-:W-:Y:S01]  /*0280*/  ELECT P0, URZ, PT ;  /* 0x00000000003f782f */ /* 0x000fe20003800000 */
[----:B------:R-:W-:-:S04]  /*0290*/  UIADD3 UR8, -UR8, 0x100000, URZ ;  /* 0x0010000008087890 */ /* 0x000fc8000fffe13f */
[----:B------:R-:W-:Y:S02]  /*02a0*/  USHF.L.U32 UR9, UR8, 0xb, URZ ;  /* 0x0000000b08097899 */ /* 0x000fe4000800063f */
[----:B------:R-:W-:Y:S02]  /*02b0*/  USHF.L.U32 UR8, UR8, 0x1, URZ ;  /* 0x0000000108087899 */ /* 0x000fe4000800063f */
[----:B0-----:R-:W-:Y:S02]  /*02c0*/  ULEA UR7, UR7, UR4, 0x18 ;  /* 0x0000000407077291 */ /* 0x001fe4000f8ec03f */
[----:B------:R-:W-:-:S04]  /*02d0*/  UIADD3 UR4, -UR5, 0x100000, URZ ;  /* 0x0010000005047890 */ /* 0x000fc8000fffe13f */
[----:B------:R-:W-:Y:S02]  /*02e0*/  USHF.L.U32 UR5, UR4, 0xb, URZ ;  /* 0x0000000b04057899 */ /* 0x000fe4000800063f */
[----:B------:R-:W-:Y:S01]  /*02f0*/  USHF.L.U32 UR4, UR4, 0x1, URZ ;  /* 0x0000000104047899 */ /* 0x000fe2000800063f */
[----:B------:R-:W0:Y:S11]  /*0300*/  FENCE.VIEW.ASYNC.S ;  /* 0x00000000000073c6 */ /* 0x000e360000000000 */
[----:B0-----:R0:W1:Y:S01]  /*0310*/  SYNCS.EXCH.64 URZ, [UR7], UR4 ;  /* 0x00000004073f75b2 */ /* 0x0010620008000100 */
[----:B------:R0:W2:Y:S01]  /*0320*/  SYNCS.EXCH.64 URZ, [UR7+0x28], UR8 ;  /* 0x00002808073f75b2 */ /* 0x0000a20008000100 */
[----:B------:R0:W3:Y:S01]  /*0330*/  SYNCS.EXCH.64 URZ, [UR7+0x8], UR4 ;  /* 0x00000804073f75b2 */ /* 0x0000e20008000100 */
[----:B------:R0:W4:Y:S01]  /*0340*/  SYNCS.EXCH.64 URZ, [UR7+0x30], UR8 ;  /* 0x00003008073f75b2 */ /* 0x0001220008000100 */
[----:B------:R0:W0:Y:S01]  /*0350*/  SYNCS.EXCH.64 URZ, [UR7+0x10], UR4 ;  /* 0x00001004073f75b2 */ /* 0x0000220008000100 */
[----:B------:R0:W0:Y:S01]  /*0360*/  SYNCS.EXCH.64 URZ, [UR7+0x38], UR8 ;  /* 0x00003808073f75b2 */ /* 0x0000220008000100 */
[----:B------:R0:W0:Y:S01]  /*0370*/  SYNCS.EXCH.64 URZ, [UR7+0x18], UR4 ;  /* 0x00001804073f75b2 */ /* 0x0000220008000100 */
[----:B------:R0:W0:Y:S01]  /*0380*/  SYNCS.EXCH.64 URZ, [UR7+0x40], UR8 ;  /* 0x00004008073f75b2 */ /* 0x0000220008000100 */
[----:B------:R0:W0:Y:S01]  /*0390*/  SYNCS.EXCH.64 URZ, [UR7+0x20], UR4 ;  /* 0x00002004073f75b2 */ /* 0x0000220008000100 */
[----:B------:R0:W0:Y:S01]  /*03a0*/  SYNCS.EXCH.64 URZ, [UR7+0x48], UR8 ;  /* 0x00004808073f75b2 */ /* 0x0000220008000100 */
[----:B------:R-:W-:Y:S01]  /*03b0*/  NOP ;  /* 0x0000000000007918 */ /* 0x000fe20000000000 */
.L_x_2:
[----:B------:R-:W-:Y:S01]  /*03c0*/  SHF.R.S32.HI R3, RZ, 0x1f, R2 ;  /* 0x0000001fff037819 */ /* 0x000fe20000011402 */
[----:B------:R-:W5:Y:S01]  /*03d0*/  SHFL.IDX PT, R7, R0, RZ, 0x1f ;  /* 0x00001fff00077589 */ /* 0x000f6200000e0000 */
[----:B------:R-:W1:Y:S01]  /*03e0*/  S2UR UR15, SR_CTAID.X ;  /* 0x00000000000f79c3 */ /* 0x000e620000002500 */
[----:B------:R-:W-:Y:S02]  /*03f0*/  ELECT P0, URZ, PT ;  /* 0x00000000003f782f */ /* 0x000fe40003800000 */
[----:B------:R-:W-:Y:S01]  /*0400*/  LEA.HI R3, R3, R2, RZ, 0x7 ;  /* 0x0000000203037211 */ /* 0x000fe200078f38ff */
[----:B------:R1:W2:Y:S01]  /*0410*/  SHFL.IDX PT, R10, R0, RZ, 0x1f ;  /* 0x00001fff000a7589 */ /* 0x0002a200000e0000 */
[----:B------:R-:W-:Y:S01]  /*0420*/  SHF.R.S32.HI R9, RZ, 0x1f, R6 ;  /* 0x0000001fff097819 */ /* 0x000fe20000011406 */
[----:B0-----:R-:W-:Y:S01]  /*0430*/  ULDC UR4, c[0x0][0x150] ;  /* 0x0000540000047ab9 */ /* 0x001fe20000000800 */
[----:B------:R-:W-:Y:S02]  /*0440*/  LOP3.LUT R3, R3, 0xffffff80, RZ, 0xc0, !PT ;  /* 0xffffff8003037812 */ /* 0x000fe400078ec0ff */
[----:B------:R-:W-:-:S02]  /*0450*/  ELECT P1, URZ, PT ;  /* 0x00000000003f782f */ /* 0x000fc40003820000 */
[----:B------:R-:W-:Y:S01]  /*0460*/  LEA.HI R9, R9, R6, RZ, 0x2 ;  /* 0x0000000609097211 */ /* 0x000fe200078f10ff */
[----:B------:R-:W0:Y:S01]  /*0470*/  LDC R13, c[0x0][0x144] ;  /* 0x00005100ff0d7b82 */ /* 0x000e220000000800 */
[----:B------:R-:W-:Y:S01]  /*0480*/  UMOV UR9, 0x80 ;  /* 0x0000008000097882 */ /* 0x000fe20000000000 */
[----:B------:R-:W-:Y:S01]  /*0490*/  IMAD.IADD R3, R2, 0x1, -R3 ;  /* 0x0000000102037824 */ /* 0x000fe200078e0a03 */
[----:B------:R-:W-:Y:S01]  /*04a0*/  LOP3.LUT R9, R9, 0x3ffffffc, RZ, 0xc0, !PT ;  /* 0x3ffffffc09097812 */ /* 0x000fe200078ec0ff */
[----:B------:R-:W-:Y:S01]  /*04b0*/  NOP ;  /* 0x0000000000007918 */ /* 0x000fe20000000000 */
[----:B------:R-:W-:Y:S01]  /*04c0*/  NOP ;  /* 0x0000000000007918 */ /* 0x000fe20000000000 */
[----:B------:R-:W-:Y:S02]  /*04d0*/  ISETP.NE.AND P3, PT, RZ, UR14, PT ;  /* 0x0000000eff007c0c */ /* 0x000fe4000bf65270 */
[----:B------:R-:W-:Y:S01]  /*04e0*/  SHF.R.S32.HI R12, RZ, 0x1f, R3 ;  /* 0x0000001fff0c7819 */ /* 0x000fe20000011403 */
[----:B------:R-:W-:Y:S01]  /*04f0*/  IMAD.IADD R9, R6, 0x1, -R9 ;  /* 0x0000000106097824 */ /* 0x000fe200078e0a09 */
[----:B------:R-:W3:Y:S01]  /*0500*/  LDC R15, c[0x0][0x148] ;  /* 0x00005200ff0f7b82 */ /* 0x000ee20000000800 */
[----:B------:R-:W4:Y:S01]  /*0510*/  SHFL.IDX PT, R6, R5, RZ, 0x1f ;  /* 0x00001fff05067589 */ /* 0x000f2200000e0000 */
[----:B------:R-:W-:-:S02]  /*0520*/  LEA.HI R4, R12, R3, RZ, 0x3 ;  /* 0x000000030c047211 */ /* 0x000fc400078f18ff */
[----:B-----5:R-:W-:Y:S02]  /*0530*/  ISETP.NE.OR P0, PT, R7, RZ, !P0 ;  /* 0x000000ff0700720c */ /* 0x020fe40004705670 */
[--C-:B------:R-:W-:Y:S02]  /*0540*/  SHF.R.S32.HI R7, RZ, 0x3, R4.reuse ;  /* 0x00000003ff077819 */ /* 0x100fe40000011404 */
[----:B------:R-:W-:Y:S02]  /*0550*/  SHF.R.S32.HI R8, RZ, 0x1f, R4 ;  /* 0x0000001fff087819 */ /* 0x000fe40000011404 */
[----:B------:R-:W5:Y:S01]  /*0560*/  S2R R4, SR_CTAID.Y ;  /* 0x0000000000047919 */ /* 0x000f620000002600 */
[----:B-1----:R-:W-:Y:S02]  /*0570*/  I2FP.F32.U32 R0, UR15 ;  /* 0x0000000f00007c45 */ /* 0x002fe40008201000 */
[----:B------:R-:W-:Y:S02]  /*0580*/  LEA.HI R8, R8, R7, RZ, 0x2 ;  /* 0x0000000708087211 */ /* 0x000fe400078f10ff */
[----:B--2---:R-:W-:Y:S01]  /*0590*/  ISETP.NE.OR P1, PT, R10, RZ, !P1 ;  /* 0x000000ff0a00720c */ /* 0x004fe20004f25670 */
[----:B------:R-:W-:Y:S01]  /*05a0*/  FMUL R11, R0, UR4 ;  /* 0x00000004000b7c20 */ /* 0x000fe20008400000 */
[----:B------:R-:W-:Y:S01]  /*05b0*/  LOP3.LUT R8, R8, 0xfffffffc, RZ, 0xc0, !PT ;  /* 0xfffffffc08087812 */ /* 0x000fe200078ec0ff */
[----:B------:R-:W-:Y:S01]  /*05c0*/  VOTEU.ALL UP0, P0 ;  /* 0x00000000003f7886 */ /* 0x000fe20000000000 */
[----:B------:R-:W-:-:S03]  /*05d0*/  ULDC UR4, c[0x0][0x154] ;  /* 0x0000550000047ab9 */ /* 0x000fc60000000800 */
[----:B------:R-:W-:Y:S01]  /*05e0*/  IMAD.IADD R8, R7, 0x1, -R8 ;  /* 0x0000000107087824 */ /* 0x000fe200078e0a08 */
[----:B------:R-:W1:Y:S01]  /*05f0*/  F2I.U32.TRUNC.NTZ R11, R11 ;  /* 0x0000000b000b7305 */ /* 0x000e62000020f000 */
[----:B------:R-:W2:Y:S01]  /*0600*/  @!UP0 S2UR UR8, SR_CgaCtaId ;  /* 0x00000000000889c3 */ /* 0x000ea20000008800 */
[----:B------:R-:W-:Y:S01]  /*0610*/  @!UP0 UMOV UR7, 0x400 ;  /* 0x0000040000078882 */ /* 0x000fe20000000000 */
[----:B------:R-:W-:Y:S01]  /*0620*/  IMAD R8, R9, 0x4, R8 ;  /* 0x0000000409087824 */ /* 0x000fe200078e0208 */
[----:B----4-:R-:W-:Y:S01]  /*0630*/  R2UR UR17, R6 ;  /* 0x00000000061172ca */ /* 0x010fe200000e0000 */
[----:B------:R-:W-:Y:S01]  /*0640*/  VOTEU.ALL UP1, P1 ;  /* 0x00000000003f7886 */ /* 0x000fe20000820000 */
[----:B------:R-:W-:Y:S01]  /*0650*/  VOTEU.ALL UP2, P1 ;  /* 0x00000000003f7886 */ /* 0x000fe20000840000 */
[C---:B------:R-:W-:Y:S01]  /*0660*/  IMAD.SHL.U32 R7, R8.reuse, 0x4, RZ ;  /* 0x0000000408077824 */ /* 0x040fe200078e00ff */
[----:B------:R-:W-:Y:S01]  /*0670*/  LEA.HI R0, R8, R8, RZ, 0x1 ;  /* 0x0000000808007211 */ /* 0x000fe200078f08ff */
[----:B------:R-:W-:Y:S01]  /*0680*/  VOTEU.ALL UP3, P1 ;  /* 0x00000000003f7886 */ /* 0x000fe20000860000 */
[----:B------:R-:W4:Y:S01]  /*0690*/  @!UP1 S2UR UR11, SR_CgaCtaId ;  /* 0x00000000000b99c3 */ /* 0x000f220000008800 */
[----:B------:R-:W-:Y:S01]  /*06a0*/  @!UP1 UMOV UR10, 0x400 ;  /* 0x00000400000a9882 */ /* 0x000fe20000000000 */
[----:B------:R-:W-:Y:S01]  /*06b0*/  LOP3.LUT R9, R0, 0xfffffffe, RZ, 0xc0, !PT ;  /* 0xfffffffe00097812 */ /* 0x000fe200078ec0ff */
[----:B------:R-:W-:Y:S01]  /*06c0*/  VOTEU.ALL UP4, P1 ;  /* 0x00000000003f7886 */ /* 0x000fe20000880000 */
[C---:B------:R-:W-:Y:S01]  /*06d0*/  LOP3.LUT R17, R8.reuse, 0xc, R7, 0x78, !PT ;  /* 0x0000000c08117812 */ /* 0x040fe200078e7807 */
[----:B-1----:R-:W-:Y:S01]  /*06e0*/  IMAD.MOV R14, RZ, RZ, -R11 ;  /* 0x000000ffff0e7224 */ /* 0x002fe200078e0a0b */
[----:B------:R-:W-:Y:S01]  /*06f0*/  VOTEU.ALL UP5, P1 ;  /* 0x00000000003f7886 */ /* 0x000fe200008a0000 */
[----:B------:R-:W-:Y:S01]  /*0700*/  IMAD.IADD R9, R8, 0x1, -R9 ;  /* 0x0000000108097824 */ /* 0x000fe200078e0a09 */
[----:B-----5:R-:W-:Y:S01]  /*0710*/  I2FP.F32.U32 R0, R4 ;  /* 0x0000000400007245 */ /* 0x020fe20000201000 */
[----:B0-----:R-:W-:Y:S01]  /*0720*/  IMAD R14, R13, R14, UR15 ;  /* 0x0000000f0d0e7e24 */ /* 0x001fe2000f8e020e */
[----:B------:R-:W0:Y:S01]  /*0730*/  LDC R8, c[0x0][0x140] ;  /* 0x00005000ff087b82 */ /* 0x000e220000000800 */
[----:B------:R1:W-:Y:S02]  /*0740*/  STL [R1+0x80], R17 ;  /* 0x0000801101007387 */ /* 0x0003e40000100800 */
[----:B------:R-:W-:Y:S01]  /*0750*/  FMUL R0, R0, UR4 ;  /* 0x0000000400007c20 */ /* 0x000fe20008400000 */
[----:B------:R-:W-:Y:S01]  /*0760*/  ISETP.NE.AND P2, PT, R9, R14, PT ;  /* 0x0000000e0900720c */ /* 0x000fe20003f45270 */
[----:B------:R-:W-:Y:S01]  /*0770*/  UMOV UR4, 0x20 ;  /* 0x0000002000047882 */ /* 0x000fe20000000000 */
[----:B--2---:R-:W-:-:S02]  /*0780*/  @!UP0 ULEA UR7, UR8, UR7, 0x18 ;  /* 0x0000000708078291 */ /* 0x004fc4000f8ec03f */
[----:B------:R-:W-:-:S04]  /*0790*/  @!UP0 UIADD3 UR4, -UR4, 0x100000, URZ ;  /* 0x0010000004048890 */ /* 0x000fc8000fffe13f */
[----:B------:R-:W-:Y:S02]  /*07a0*/  @!UP0 USHF.L.U32 UR5, UR4, 0xb, URZ ;  /* 0x0000000b04058899 */ /* 0x000fe4000800063f */
[----:B------:R-:W-:Y:S01]  /*07b0*/  @!UP0 USHF.L.U32 UR4, UR4, 0x1, URZ ;  /* 0x0000000104048899 */ /* 0x000fe2000800063f */
[----:B------:R-:W2:Y:S01]  /*07c0*/  F2I.U32.TRUNC.NTZ R0, R0 ;  /* 0x0000000000007305 */ /* 0x000ea2000020f000 */
[----:B------:R-:W-:-:S04]  /*07d0*/  @!UP1 UIADD3 UR8, -UR9, 0x100000, URZ ;  /* 0x0010000009089890 */ /* 0x000fc8000fffe13f */
[----:B------:R-:W-:Y:S02]  /*07e0*/  @!UP1 USHF.L.U32 UR9, UR8, 0xb, URZ ;  /* 0x0000000b08099899 */ /* 0x000fe4000800063f */
[----:B------:R-:W-:Y:S01]  /*07f0*/  @!UP1 USHF.L.U32 UR8, UR8, 0x1, URZ ;  /* 0x0000000108089899 */ /* 0x000fe2000800063f */
[----:B------:R-:W-:Y:S01]  /*0800*/  VOTEU.ALL UP0, P0 ;  /* 0x00000000003f7886 */ /* 0x000fe20000000000 */
[----:B----4-:R-:W-:Y:S01]  /*0810*/  @!UP1 ULEA UR10, UR11, UR10, 0x18 ;  /* 0x0000000a0b0a9291 */ /* 0x010fe2000f8ec03f */
[----:B------:R-:W-:Y:S01]  /*0820*/  VOTEU.ALL UP1, P0 ;  /* 0x00000000003f7886 */ /* 0x000fe20000020000 */
[----:B------:R-:W-:-:S04]  /*0830*/  LOP3.LUT P0, RZ, R3, 0x7, RZ, 0xc0, !PT ;  /* 0x0000000703ff7812 */ /* 0x000fc8000780c0ff */
[C---:B------:R-:W-:Y:S01]  /*0840*/  ISETP.LT.U32.AND P0, PT, R17.reuse, 0x2, !P0 ;  /* 0x000000021100780c */ /* 0x040fe20004701070 */
[----:B------:R-:W4:Y:S02]  /*0850*/  FENCE.VIEW.ASYNC.S ;  /* 0x00000000000073c6 */ /* 0x000f240000000000 */
[----:B----4-:R1:W4:Y:S01]  /*0860*/  @!UP0 SYNCS.EXCH.64 URZ, [UR7+0x80], UR4 ;  /* 0x00008004073f85b2 */ /* 0x0103220008000100 */
[----:B--2---:R-:W-:Y:S01]  /*0870*/  IMAD.MOV R16, RZ, RZ, -R0 ;  /* 0x000000ffff107224 */ /* 0x004fe200078e0a00 */
[----:B------:R-:W-:Y:S02]  /*0880*/  @P2 LEA.HI R0, R17, R17, RZ, 0x1 ;  /* 0x0000001111002211 */ /* 0x000fe400078f08ff */
[----:B0-----:R-:W-:Y:S01]  /*0890*/  ISETP.EQ.U32.AND P1, PT, R8, 0x1, PT ;  /* 0x000000010800780c */ /* 0x001fe20003f22070 */
[----:B---3--:R-:W-:Y:S01]  /*08a0*/  IMAD R7, R15, R16, R4 ;  /* 0x000000100f077224 */ /* 0x008fe200078e0204 */
[----:B------:R-:W-:-:S04]  /*08b0*/  @P2 SHF.R.S32.HI R0, RZ, 0x1, R0 ;  /* 0x00000001ff002819 */ /* 0x000fc80000011400 */
[----:B------:R-:W-:Y:S01]  /*08c0*/  @P2 ISETP.NE.AND P4, PT, R0, R7, PT ;  /* 0x000000070000220c */ /* 0x000fe20003f85270 */
[----:B------:R-:W-:Y:S01]  /*08d0*/  IMAD.MOV.U32 R0, RZ, RZ, 0x1 ;  /* 0x00000001ff007424 */ /* 0x000fe200078e00ff */
[----:B------:R-:W-:Y:S02]  /*08e0*/  SEL R7, RZ, 0x1, !P0 ;  /* 0x00000001ff077807 */ /* 0x000fe40004000000 */
[----:B------:R-:W-:Y:S01]  /*08f0*/  @P2 SEL R0, RZ, 0x1, P4 ;  /* 0x00000001ff002807 */ /* 0x000fe20002000000 */
[----:B------:R1:W0:Y:S01]  /*0900*/  @!UP1 SYNCS.EXCH.64 URZ, [UR7+0x88], UR4 ;  /* 0x00008804073f95b2 */ /* 0x0002220008000100 */
[----:B------:R-:W-:Y:S02]  /*0910*/  NOP ;  /* 0x0000000000007918 */ /* 0x000fe40000000000 */
[----:B------:R-:W-:-:S05]  /*0920*/  LOP3.LUT R0, R0, R7, RZ, 0xc0, !PT ;  /* 0x0000000700007212 */ /* 0x000fca00078ec0ff */
[----:B------:R1:W-:Y:S01]  /*0930*/  STL [R1+0x78], R0 ;  /* 0x0000780001007387 */ /* 0x0003e20000100800 */
[----:B------:R1:W2:Y:S01]  /*0940*/  @!UP2 SYNCS.EXCH.64 URZ, [UR10+0x60], UR8 ;  /* 0x000060080a3fa5b2 */ /* 0x0002a20008000100 */
[----:B------:R1:W3:Y:S01]  /*0950*/  @!UP3 SYNCS.EXCH.64 URZ, [UR10+0x68], UR8 ;  /* 0x000068080a3fb5b2 */ /* 0x0002e20008000100 */
[----:B------:R1:W0:Y:S01]  /*0960*/  @!UP4 SYNCS.EXCH.64 URZ, [UR10+0x70], UR8 ;  /* 0x000070080a3fc5b2 */ /* 0x0002220008000100 */
[----:B------:R1:W0:Y:S01]  /*0970*/  @!UP5 SYNCS.EXCH.64 URZ, [UR10+0x78], UR8 ;  /* 0x000078080a3fd5b2 */ /* 0x0002220008000100 */
[----:B------:R-:W-:Y:S01]  /*0980*/  NOP ;  /* 0x0000000000007918 */ /* 0x000fe20000000000 */
[----:B----4-:R-:W-:Y:S05]  /*0990*/  @!P1 BRA `(.L_x_3) ;  /* 0x0000000000089947 */ /* 0x010fea0003800000 */
[----:B0-23--:R-:W-:Y:S01]  /*09a0*/  UCGABAR_ARV ;  /* 0x00000000000079c7 */ /* 0x00dfe20008000000 */
[----:B------:R-:W-:Y:S05]  /*09b0*/  BRA `(.L_x_4) ;  /* 0x0000000000047947 */ /* 0x000fea0003800000 */
.L_x_3:
[----:B0-23--:R-:W-:Y:S01]  /*09c0*/  NOP ;  /* 0x0000000000007918 */ /* 0x00dfe20000000000 */
.L_x_4:
[----:B-1----:R-:W-:Y:S01]  /*09d0*/  ULDC.64 UR4, c[0x0][0x598] ;  /* 0x0001660000047ab9 */ /* 0x002fe20000000a00 */
[----:B------:R-:W-:Y:S01]  /*09e0*/  ULDC.64 UR22, c[0x0][0x208] ;  /* 0x0000820000167ab9 */ /* 0x000fe20000000a00 */
[----:B------:R-:W-:-:S04]  /*09f0*/  ISETP.NE.U32.AND P0, PT, RZ, UR4, PT ;  /* 0x00000004ff007c0c */ /* 0x000fc8000bf05070 */
[----:B------:R-:W-:-:S13]  /*0a00*/  ISETP.NE.AND.EX P0, PT, RZ, UR5, PT, P0 ;  /* 0x00000005ff007c0c */ /* 0x000fda000bf05300 */
[----:B------:R-:W-:Y:S05]  /*0a10*/  @!P0 BRA `(.L_x_5) ;  /* 0x0000000000208947 */ /* 0x000fea0003800000 */
[----:B------:R-:W0:Y:S02]  /*0a20*/  LDC.64 R6, c[0x0][0x598] ;  /* 0x00016600ff067b82 */ /* 0x000e240000000a00 */
[----:B0-----:R-:W2:Y:S02]  /*0a30*/  LDG.E.64 R6, desc[UR22][R6.64] ;  /* 0x0000001606067981 */ /* 0x001ea4000c1e1b00 */
[----:B--2---:R-:W-:-:S04]  /*0a40*/  ISETP.NE.U32.AND P0, PT, R6, RZ, PT ;  /* 0x000000ff0600720c */ /* 0x004fc80003f05070 */
[----:B------:R-:W-:-:S13]  /*0a50*/  ISETP.NE.AND.EX P0, PT, R7, RZ, PT, P0 ;  /* 0x000000ff0700720c */ /* 0x000fda0003f05300 */
[----:B------:R-:W-:Y:S05]  /*0a60*/  @!P0 BRA `(.L_x_5) ;  /* 0x00000000000c8947 */ /* 0x000fea0003800000 */
[----:B------:R-:W2:Y:S02]  /*0a70*/  LD.E R6, desc[UR22][R6.64] ;  /* 0x0000001606067980 */ /* 0x000ea4000c101900 */
[----:B--2---:R-:W-:Y:S01]  /*0a80*/  R2UR UR25, R6 ;  /* 0x00000000061972ca */ /* 0x004fe200000e0000 */
[----:B------:R-:W-:-:S14]  /*0a90*/  BRA `(.L_x_6) ;  /* 0x0000000000247947 */ /* 0x000fdc0003800000 */
.L_x_5:
[----:B------:R-:W-:Y:S02]  /*0aa0*/  ULDC.64 UR4, c[0x0][0x588] ;  /* 0x0001620000047ab9 */ /* 0x000fe40000000a00 */
[----:B------:R-:W-:-:S04]  /*0ab0*/  ISETP.NE.U32.AND P0, PT, RZ, UR4, PT ;  /* 0x00000004ff007c0c */ /* 0x000fc8000bf05070 */
[----:B------:R-:W-:-:S13]  /*0ac0*/  ISETP.NE.AND.EX P0, PT, RZ, UR5, PT, P0 ;  /* 0x00000005ff007c0c */ /* 0x000fda000bf05300 */
[----:B------:R-:W-:Y:S05]  /*0ad0*/  @!P0 BRA `(.L_x_7) ;  /* 0x0000000000108947 */ /* 0x000fea0003800000 */
[----:B------:R-:W0:Y:S02]  /*0ae0*/  LDC.64 R6, c[0x0][0x588] ;  /* 0x00016200ff067b82 */ /* 0x000e240000000a00 */
[----:B0-----:R-:W2:Y:S02]  /*0af0*/  LDG.E R6, desc[UR22][R6.64] ;  /* 0x0000001606067981 */ /* 0x001ea4000c1e1900 */
[----:B--2---:R-:W-:Y:S01]  /*0b00*/  R2UR UR25, R6 ;  /* 0x00000000061972ca */ /* 0x004fe200000e0000 */
[----:B------:R-:W-:-:S14]  /*0b10*/  BRA `(.L_x_6) ;  /* 0x0000000000047947 */ /* 0x000fdc0003800000 */
.L_x_7:
[----:B------:R-:W-:-:S05]  /*0b20*/  ULDC UR25, c[0x0][0x580] ;  /* 0x0001600000197ab9 */ /* 0x000fca0000000800 */
.L_x_6:
[----:B------:R-:W-:Y:S02]  /*0b30*/  ULDC.64 UR4, c[0x0][0x5a0] ;  /* 0x0001680000047ab9 */ /* 0x000fe40000000a00 */
        /* <DEDUP_REMOVED lines=11> */
.L_x_8:
        /* <DEDUP_REMOVED lines=8> */
.L_x_10:
[----:B------:R-:W-:-:S05]  /*0c70*/  ULDC UR26, c[0x0][0x584] ;  /* 0x00016100001a7ab9 */ /* 0x000fca0000000800 */
.L_x_9:
[----:B------:R-:W0:Y:S01]  /*0c80*/  LDC R0, c[0x0][0x65c] ;  /* 0x00019700ff007b82 */ /* 0x000e220000000800 */
[----:B------:R-:W-:Y:S01]  /*0c90*/  IMAD.U32 R6, RZ, RZ, UR15 ;  /* 0x0000000fff067e24 */ /* 0x000fe2000f8e00ff */
[----:B------:R-:W-:Y:S01]  /*0ca0*/  UISETP.NE.AND UP0, UPT, UR14, 0x2, UPT ;  /* 0x000000020e00788c */ /* 0x000fe2000bf05270 */
[----:B------:R-:W-:Y:S01]  /*0cb0*/  IMAD.MOV.U32 R7, RZ, RZ, RZ ;  /* 0x000000ffff077224 */ /* 0x000fe200078e00ff */
[----:B------:R-:W-:Y:S01]  /*0cc0*/  ULDC UR7, c[0x0][0x28c] ;  /* 0x0000a30000077ab9 */ /* 0x000fe20000000800 */
[----:B------:R-:W-:Y:S01]  /*0cd0*/  UMOV UR5, URZ ;  /* 0x0000003f00057c82 */ /* 0x000fe20008000000 */
[----:B------:R-:W-:Y:S02]  /*0ce0*/  UIADD3 UR7, UR7, 0x1f, URZ ;  /* 0x0000001f07077890 */ /* 0x000fe4000fffe03f */
[----:B------:R-:W-:Y:S01]  /*0cf0*/  PLOP3.LUT P0, PT, PT, PT, UP0, 0x80, 0x0 ;  /* 0x000000000000781c */ /* 0x000fe20003f0f008 */
[----:B------:R-:W-:Y:S01]  /*0d00*/  UMOV UR4, URZ ;  /* 0x0000003f00047c82 */ /* 0x000fe20008000000 */
[----:B------:R-:W-:Y:S01]  /*0d10*/  USHF.R.S32.HI UR10, URZ, 0x1f, UR7 ;  /* 0x0000001f3f0a7899 */ /* 0x000fe20008011407 */
[----:B------:R-:W-:-:S03]  /*0d20*/  ULDC.64 UR18, c[0x0][0x650] ;  /* 0x0001940000127ab9 */ /* 0x000fc60000000a00 */
[----:B------:R-:W-:-:S04]  /*0d30*/  ULEA.HI UR10, UR10, UR7, URZ, 0x5 ;  /* 0x000000070a0a7291 */ /* 0x000fc8000f8f283f */
[----:B------:R-:W-:Y:S01]  /*0d40*/  USHF.R.S32.HI UR14, URZ, 0x5, UR10 ;  /* 0x000000053f0e7899 */ /* 0x000fe2000801140a */
[----:B0-----:R-:W-:-:S13]  /*0d50*/  ISETP.NE.AND P2, PT, R0, 0x1, PT ;  /* 0x000000010000780c */ /* 0x001fda0003f45270 */
[----:B------:R-:W0:Y:S01]  /*0d60*/  @P2 LDC R9, c[0x0][0x10] ;  /* 0x00000400ff092b82 */ /* 0x000e220000000800 */
[----:B------:R-:W-:-:S07]  /*0d70*/  @P2 IMAD.MOV.U32 R5, RZ, RZ, RZ ;  /* 0x000000ffff052224 */ /* 0x000fce00078e00ff */
[----:B------:R-:W1:Y:S01]  /*0d80*/  @!P2 LDC R11, c[0x0][0xc] ;  /* 0x00000300ff0bab82 */ /* 0x000e620000000800 */
[----:B------:R-:W-:Y:S01]  /*0d90*/  ULDC UR8, c[0x0][0xc] ;  /* 0x0000030000087ab9 */ /* 0x000fe20000000800 */
[----:B------:R-:W-:Y:S01]  /*0da0*/  ULDC UR9, c[0x0][0x10] ;  /* 0x0000040000097ab9 */ /* 0x000fe20000000800 */
[----:B------:R-:W-:Y:S01]  /*0db0*/  ULDC UR7, c[0x0][0x14] ;  /* 0x0000050000077ab9 */ /* 0x000fe20000000800 */
[----:B------:R-:W-:-:S04]  /*0dc0*/  UIMAD.WIDE.U32 UR8, UR8, UR9, URZ ;  /* 0x00000009080872a5 */ /* 0x000fc8000f8e003f */
[----:B------:R-:W-:Y:S01]  /*0dd0*/  UIMAD.WIDE.U32 UR20, UR8, UR7, URZ ;  /* 0x00000007081472a5 */ /* 0x000fe2000f8e003f */
[----:B0-----:R-:W-:Y:S01]  /*0de0*/  @P2 IMAD.WIDE.U32 R8, R9, UR15, R4 ;  /* 0x0000000f09082c25 */ /* 0x001fe2000f8e0004 */
[----:B------:R-:W-:-:S03]  /*0df0*/  UIMAD UR15, UR9, UR7, URZ ;  /* 0x00000007090f72a4 */ /* 0x000fc6000f8e023f */
[----:B------:R-:W-:Y:S01]  /*0e00*/  @P2 IMAD.MOV.U32 R13, RZ, RZ, R8 ;  /* 0x000000ffff0d2224 */ /* 0x000fe200078e0008 */
[----:B------:R-:W-:Y:S01]  /*0e10*/  UIADD3 UR15, UR21, UR15, URZ ;  /* 0x0000000f150f7290 */ /* 0x000fe2000fffe03f */
[----:B-1----:R-:W-:-:S04]  /*0e20*/  @!P2 IMAD.WIDE.U32 R6, R4, R11, R6 ;  /* 0x0000000b0406a225 */ /* 0x002fc800078e0006 */
[----:B------:R-:W-:Y:S02]  /*0e30*/  @P2 IMAD.MOV.U32 R11, RZ, RZ, RZ ;  /* 0x000000ffff0b2224 */ /* 0x000fe400078e00ff */
[----:B------:R-:W-:Y:S02]  /*0e40*/  @!P2 IMAD.MOV.U32 R13, RZ, RZ, R6 ;  /* 0x000000ffff0da224 */ /* 0x000fe400078e0006 */
[----:B------:R-:W-:Y:S02]  /*0e50*/  @P2 IMAD.IADD R10, R9, 0x1, R11 ;  /* 0x00000001090a2824 */ /* 0x000fe400078e020b */
[----:B------:R-:W-:Y:S01]  /*0e60*/  @!P2 IMAD.MOV.U32 R10, RZ, RZ, R7 ;  /* 0x000000ffff0aa224 */ /* 0x000fe200078e0007 */
[----:B------:R0:W-:Y:S01]  /*0e70*/  STL [R1+0x88], R13 ;  /* 0x0000880d01007387 */ /* 0x0001e20000100800 */
[----:B------:R-:W-:Y:S02]  /*0e80*/  IMAD.MOV.U32 R17, RZ, RZ, R13 ;  /* 0x000000ffff117224 */ /* 0x000fe400078e000d */
[----:B------:R-:W-:Y:S01]  /*0e90*/  IMAD.MOV.U32 R22, RZ, RZ, R10 ;  /* 0x000000ffff167224 */ /* 0x000fe200078e000a */
[----:B------:R0:W-:Y:S01]  /*0ea0*/  STL [R1+0x84], R10 ;  /* 0x0000840a01007387 */ /* 0x0001e20000100800 */
[----:B------:R-:W-:Y:S05]  /*0eb0*/  @P0 BRA `(.L_x_11) ;  /* 0x0000000000280947 */ /* 0x000fea0003800000 */
[----:B------:R-:W-:Y:S01]  /*0ec0*/  IADD3 R17, P0, R17, UR20, RZ ;  /* 0x0000001411117c10 */ /* 0x000fe2000ff1e0ff */
[----:B------:R-:W-:Y:S02]  /*0ed0*/  UISETP.GE.U32.AND UP0, UPT, UR14, 0x5, UPT ;  /* 0x000000050e00788c */ /* 0x000fe4000bf06070 */
[----:B------:R-:W-:Y:S01]  /*0ee0*/  UIMAD.WIDE.U32 UR4, UR14, -0x33333333, URZ ;  /* 0xcccccccd0e0478a5 */ /* 0x000fe2000f8e003f */
[----:B------:R-:W-:Y:S01]  /*0ef0*/  IADD3.X R22, R22, UR15, RZ, P0, !PT ;  /* 0x0000000f16167c10 */ /* 0x000fe200087fe4ff */
[----:B------:R1:W-:Y:S02]  /*0f00*/  STL [R1+0x88], R17 ;  /* 0x0000881101007387 */ /* 0x0003e40000100800 */
[----:B------:R-:W-:Y:S02]  /*0f10*/  USHF.R.U32.HI UR5, URZ, 0x2, UR5 ;  /* 0x000000023f057899 */ /* 0x000fe40008011605 */
[----:B------:R1:W-:Y:S01]  /*0f20*/  STL [R1+0x84], R22 ;  /* 0x0000841601007387 */ /* 0x0003e20000100800 */
[----:B------:R-:W-:-:S02]  /*0f30*/  UMOV UR4, URZ ;  /* 0x0000003f00047c82 */ /* 0x000fc40008000000 */
[----:B------:R-:W-:Y:S02]  /*0f40*/  @UP0 ULOP3.LUT UR4, UR5, 0x1, URZ, 0xc0, !UPT ;  /* 0x0000000105040892 */ /* 0x000fe4000f8ec03f */
[----:B------:R-:W-:-:S12]  /*0f50*/  UIMAD UR5, UR5, -0x5, UR14 ;  /* 0xfffffffb050578a4 */ /* 0x000fd8000f8e020e */
.L_x_11:
[----:B------:R-:W-:Y:S01]  /*0f60*/  IMAD.MOV.U32 R8, RZ, RZ, -0x1 ;  /* 0xffffffffff087424 */ /* 0x000fe200078e00ff */
[----:B------:R-:W-:Y:S01]  /*0f70*/  ISETP.GE.U32.AND P0, PT, R17, UR18, PT ;  /* 0x0000001211007c0c */ /* 0x000fe2000bf06070 */
[----:B------:R-:W-:Y:S01]  /*0f80*/  IMAD.MOV.U32 R6, RZ, RZ, -0x1 ;  /* 0xffffffffff067424 */ /* 0x000fe200078e00ff */
[----:B------:R-:W-:Y:S01]  /*0f90*/  PRMT R0, RZ, 0x7610, R0 ;  /* 0x00007610ff007816 */ /* 0x000fe20000000000 */
[----:B------:R-:W-:Y:S01]  /*0fa0*/  IMAD.MOV.U32 R7, RZ, RZ, -0x1 ;  /* 0xffffffffff077424 */ /* 0x000fe200078e00ff */
[----:B------:R2:W-:Y:S01]  /*0fb0*/  STL [R1+0x8c], R8 ;  /* 0x00008c0801007387 */ /* 0x0005e20000100800 */
[----:B------:R-:W-:-:S03]  /*0fc0*/  ISETP.GE.U32.AND.EX P0, PT, R22, UR19, PT, P0 ;  /* 0x0000001316007c0c */ /* 0x000fc6000bf06100 */
[----:B------:R2:W-:Y:S04]  /*0fd0*/  STL [R1+0x7c], R6 ;  /* 0x00007c0601007387 */ /* 0x0005e80000100800 */
[----:B------:R2:W-:Y:S06]  /*0fe0*/  STL [R1+0x90], R7 ;  /* 0x0000900701007387 */ /* 0x0005ec0000100800 */
[----:B------:R-:W-:Y:S05]  /*0ff0*/  @P0 BRA `(.L_x_12) ;  /* 0x0000000400380947 */ /* 0x000fea0003800000 */
[----:B------:R-:W3:Y:S01]  /*1000*/  LDC.64 R18, c[0x0][0x628] ;  /* 0x00018a00ff127b82 */ /* 0x000ee20000000a00 */
[----:B--2---:R-:W-:Y:S02]  /*1010*/  IMAD.MOV.U32 R6, RZ, RZ, R17 ;  /* 0x000000ffff067224 */ /* 0x004fe400078e0011 */
[----:B------:R-:W-:-:S05]  /*1020*/  IMAD.MOV.U32 R7, RZ, RZ, R22 ;  /* 0x000000ffff077224 */ /* 0x000fca00078e0016 */
[----:B------:R-:W2:Y:S08]  /*1030*/  LDC R0, c[0x0][0x630] ;  /* 0x00018c00ff007b82 */ /* 0x000eb00000000800 */
[----:B------:R-:W4:Y:S01]  /*1040*/  LDC.64 R20, c[0x0][0x620] ;  /* 0x00018800ff147b82 */ /* 0x000f220000000a00 */
[----:B---3--:R-:W-:-:S04]  /*1050*/  ISETP.NE.U32.AND P0, PT, R18, RZ, PT ;  /* 0x000000ff1200720c */ /* 0x008fc80003f05070 */
[----:B------:R-:W-:-:S13]  /*1060*/  ISETP.NE.AND.EX P0, PT, R19, RZ, PT, P0 ;  /* 0x000000ff1300720c */ /* 0x000fda0003f05300 */
[----:B--2-4-:R-:W-:Y:S05]  /*1070*/  @!P0 BRA `(.L_x_13) ;  /* 0x0000000000288947 */ /* 0x014fea0003800000 */
[----:B------:R-:W2:Y:S02]  /*1080*/  LDC R11, c[0x0][0x634] ;  /* 0x00018d00ff0b7b82 */ /* 0x000ea40000000800 */
[----:B--2---:R-:W-:-:S05]  /*1090*/  IADD3 R11, P0, R17, R11, RZ ;  /* 0x0000000b110b7210 */ /* 0x004fca0007f1e0ff */
[----:B0-----:R-:W-:-:S04]  /*10a0*/  IMAD.X R13, RZ, RZ, R22, P0 ;  /* 0x000000ffff0d7224 */ /* 0x001fc800000e0616 */
[----:B------:R-:W-:-:S04]  /*10b0*/  IMAD.WIDE.U32 R6, R13, R18, RZ ;  /* 0x000000120d067225 */ /* 0x000fc800078e00ff */
[----:B------:R-:W-:-:S04]  /*10c0*/  IMAD.WIDE.U32 R8, P0, R11, R19, R6 ;  /* 0x000000130b087225 */ /* 0x000fc80007800006 */
[----:B------:R-:W-:-:S04]  /*10d0*/  IMAD.WIDE.U32 R6, R11, R18, RZ ;  /* 0x000000120b067225 */ /* 0x000fc800078e00ff */
[----:B------:R-:W-:Y:S01]  /*10e0*/  IMAD.X R11, RZ, RZ, RZ, P0 ;  /* 0x000000ffff0b7224 */ /* 0x000fe200000e06ff */
[----:B------:R-:W-:Y:S01]  /*10f0*/  IADD3 RZ, P0, R7, R8, RZ ;  /* 0x0000000807ff7210 */ /* 0x000fe20007f1e0ff */
[----:B------:R-:W-:-:S04]  /*1100*/  IMAD.MOV.U32 R10, RZ, RZ, R9 ;  /* 0x000000ffff0a7224 */ /* 0x000fc800078e0009 */
[----:B------:R-:W-:-:S08]  /*1110*/  IMAD.WIDE.U32.X R6, R13, R19, R10, P0 ;  /* 0x000000130d067225 */ /* 0x000fd000000e040a */
.L_x_13:
[-CC-:B------:R-:W-:Y:S01]  /*1120*/  SHF.R.U64 R27, R6, R0.reuse, R7.reuse ;  /* 0x00000000061b7219 */ /* 0x180fe20000001207 */
[----:B------:R-:W2:Y:S01]  /*1130*/  LDC.64 R24, c[0x0][0x640] ;  /* 0x00019000ff187b82 */ /* 0x000ea20000000a00 */
[----:B------:R-:W-:Y:S01]  /*1140*/  SHF.R.U32.HI R0, RZ, R0, R7 ;  /* 0x00000000ff007219 */ /* 0x000fe20000011607 */
[----:B------:R-:W-:Y:S01]  /*1150*/  IMAD.MOV.U32 R6, RZ, RZ, R17 ;  /* 0x000000ffff067224 */ /* 0x000fe200078e0011 */
[----:B------:R-:W-:-:S05]  /*1160*/  IADD3 R9, P0, RZ, -R27, RZ ;  /* 0x8000001bff097210 */ /* 0x000fca0007f1e0ff */
[----:B------:R-:W3:Y:S01]  /*1170*/  LDC R8, c[0x0][0x618] ;  /* 0x00018600ff087b82 */ /* 0x000ee20000000800 */
[----:B------:R-:W-:-:S04]  /*1180*/  IMAD.X R7, RZ, RZ, ~R0, P0 ;  /* 0x000000ffff077224 */ /* 0x000fc800000e0e00 */
[-C--:B------:R-:W-:Y:S02]  /*1190*/  IMAD R0, R7, R20.reuse, RZ ;  /* 0x0000001407007224 */ /* 0x080fe400078e02ff */
[----:B------:R-:W-:Y:S01]  /*11a0*/  IMAD.MOV.U32 R7, RZ, RZ, R22 ;  /* 0x000000ffff077224 */ /* 0x000fe200078e0016 */
[----:B------:R-:W4:Y:S01]  /*11b0*/  LDC R11, c[0x0][0x608] ;  /* 0x00018200ff0b7b82 */ /* 0x000f220000000800 */
[----:B-1----:R-:W-:Y:S02]  /*11c0*/  IMAD.MOV.U32 R22, RZ, RZ, 0x1 ;  /* 0x00000001ff167424 */ /* 0x002fe400078e00ff */
[----:B------:R-:W-:-:S04]  /*11d0*/  IMAD.WIDE.U32 R6, R9, R20, R6 ;  /* 0x0000001409067225 */ /* 0x000fc800078e0006 */
[----:B------:R-:W-:Y:S01]  /*11e0*/  IMAD R9, R9, R21, R0 ;  /* 0x0000001509097224 */ /* 0x000fe200078e0200 */
[----:B------:R-:W1:Y:S01]  /*11f0*/  LDC R23, c[0x0][0x658] ;  /* 0x00019600ff177b82 */ /* 0x000e620000000800 */
[----:B--2---:R-:W-:Y:S01]  /*1200*/  ISETP.NE.U32.AND P0, PT, R24, RZ, PT ;  /* 0x000000ff1800720c */ /* 0x004fe20003f05070 */
[----:B------:R-:W-:Y:S02]  /*1210*/  IMAD.MOV.U32 R0, RZ, RZ, -0x1 ;  /* 0xffffffffff007424 */ /* 0x000fe400078e00ff */
[----:B------:R-:W-:Y:S01]  /*1220*/  IMAD.IADD R7, R7, 0x1, R9 ;  /* 0x0000000107077824 */ /* 0x000fe200078e0209 */
[----:B------:R-:W-:-:S03]  /*1230*/  ISETP.NE.AND.EX P0, PT, R25, RZ, PT, P0 ;  /* 0x000000ff1900720c */ /* 0x000fc60003f05300 */
[----:B------:R-:W2:Y:S01]  /*1240*/  LDC R21, c[0x0][0x600] ;  /* 0x00018000ff157b82 */ /* 0x000ea20000000800 */
[-CC-:B---3--:R-:W-:Y:S02]  /*1250*/  SHF.R.U64 R19, R6, R8.reuse, R7.reuse ;  /* 0x0000000806137219 */ /* 0x188fe40000001207 */
[----:B------:R-:W-:-:S05]  /*1260*/  SHF.R.U32.HI R6, RZ, R8, R7 ;  /* 0x00000008ff067219 */ /* 0x000fca0000011607 */
[----:B------:R-:W3:Y:S01]  /*1270*/  LDC R18, c[0x0][0x648] ;  /* 0x00019200ff127b82 */ /* 0x000ee20000000800 */
[-CC-:B----4-:R-:W-:Y:S02]  /*1280*/  SHF.R.U64 R28, R19, R11.reuse, R6.reuse ;  /* 0x0000000b131c7219 */ /* 0x190fe40000001206 */
[----:B------:R-:W-:-:S05]  /*1290*/  SHF.R.U32.HI R6, RZ, R11, R6 ;  /* 0x0000000bff067219 */ /* 0x000fca0000011606 */
[----:B------:R-:W4:Y:S01]  /*12a0*/  LDC R20, c[0x0][0x638] ;  /* 0x00018e00ff147b82 */ /* 0x000f220000000800 */
[-CC-:B-1----:R-:W-:Y:S02]  /*12b0*/  SHF.R.U64 R30, R28, R23.reuse, R6.reuse ;  /* 0x000000171c1e7219 */ /* 0x182fe40000001206 */
[-C--:B------:R-:W-:Y:S02]  /*12c0*/  SHF.L.U32 R0, R0, R23.reuse, RZ ;  /* 0x0000001700007219 */ /* 0x080fe400000006ff */
[----:B------:R-:W-:Y:S01]  /*12d0*/  SHF.R.U32.HI R7, RZ, R23, R6 ;  /* 0x00000017ff077219 */ /* 0x000fe20000011606 */
[----:B------:R-:W-:Y:S01]  /*12e0*/  IMAD.MOV.U32 R6, RZ, RZ, R30 ;  /* 0x000000ffff067224 */ /* 0x000fe200078e001e */
[----:B0-----:R-:W-:Y:S01]  /*12f0*/  LOP3.LUT R13, RZ, R0, RZ, 0x33, !PT ;  /* 0x00000000ff0d7212 */ /* 0x001fe200078e33ff */
[----:B------:R-:W0:Y:S01]  /*1300*/  LDC R26, c[0x0][0x610] ;  /* 0x00018400ff1a7b82 */ /* 0x000e220000000800 */
[----:B------:R-:W-:Y:S05]  /*1310*/  @!P0 BRA `(.L_x_14) ;  /* 0x0000000000288947 */ /* 0x000fea0003800000 */
[----:B------:R-:W1:Y:S02]  /*1320*/  LDC R11, c[0x0][0x64c] ;  /* 0x00019300ff0b7b82 */ /* 0x000e640000000800 */
[----:B-1----:R-:W-:-:S05]  /*1330*/  IADD3 R11, P0, R30, R11, RZ ;  /* 0x0000000b1e0b7210 */ /* 0x002fca0007f1e0ff */
[----:B------:R-:W-:-:S04]  /*1340*/  IMAD.X R17, RZ, RZ, R7, P0 ;  /* 0x000000ffff117224 */ /* 0x000fc800000e0607 */
[----:B------:R-:W-:-:S04]  /*1350*/  IMAD.WIDE.U32 R6, R17, R24, RZ ;  /* 0x0000001811067225 */ /* 0x000fc800078e00ff */
[----:B------:R-:W-:-:S04]  /*1360*/  IMAD.WIDE.U32 R8, P0, R11, R25, R6 ;  /* 0x000000190b087225 */ /* 0x000fc80007800006 */
[----:B------:R-:W-:-:S04]  /*1370*/  IMAD.WIDE.U32 R6, R11, R24, RZ ;  /* 0x000000180b067225 */ /* 0x000fc800078e00ff */
[----:B------:R-:W-:Y:S01]  /*1380*/  IMAD.X R11, RZ, RZ, RZ, P0 ;  /* 0x000000ffff0b7224 */ /* 0x000fe200000e06ff */
[----:B------:R-:W-:Y:S01]  /*1390*/  IADD3 RZ, P0, R7, R8, RZ ;  /* 0x0000000807ff7210 */ /* 0x000fe20007f1e0ff */
[----:B------:R-:W-:-:S04]  /*13a0*/  IMAD.MOV.U32 R10, RZ, RZ, R9 ;  /* 0x000000ffff0a7224 */ /* 0x000fc800078e0009 */
[----:B------:R-:W-:-:S08]  /*13b0*/  IMAD.WIDE.U32.X R6, R17, R25, R10, P0 ;  /* 0x0000001911067225 */ /* 0x000fd000000e040a */
.L_x_14:
[----:B---3--:R-:W-:Y:S01]  /*13c0*/  SHF.R.U64 R5, R6, R18, R7 ;  /* 0x0000001206057219 */ /* 0x008fe20000001207 */
[----:B--2---:R-:W-:Y:S01]  /*13d0*/  VIADD R6, R21, 0xffffffff ;  /* 0xffffffff15067836 */ /* 0x004fe20000000000 */
[----:B------:R-:W-:Y:S01]  /*13e0*/  SHF.L.U32 R0, R22, R23, RZ ;  /* 0x0000001716007219 */ /* 0x000fe200000006ff */
[----:B------:R-:W-:Y:S01]  /*13f0*/  @P2 IMAD R14, R15, R16, R4 ;  /* 0x000000100f0e2224 */ /* 0x000fe200078e0204 */
[----:B------:R-:W-:Y:S01]  /*1400*/  LOP3.LUT R13, R28, R13, RZ, 0xc0, !PT ;  /* 0x0000000d1c0d7212 */ /* 0x000fe200078ec0ff */
[----:B------:R-:W-:-:S04]  /*1410*/  IMAD.MOV R7, RZ, RZ, -R5 ;  /* 0x000000ffff077224 */ /* 0x000fc800078e0a05 */
[----:B------:R-:W-:Y:S01]  /*1420*/  IMAD R13, R0, R5, R13 ;  /* 0x00000005000d7224 */ /* 0x000fe200078e020d */
[----:B------:R-:W-:Y:S01]  /*1430*/  LOP3.LUT R5, R19, R6, RZ, 0xc0, !PT ;  /* 0x0000000613057212 */ /* 0x000fe200078ec0ff */
[----:B----4-:R-:W-:Y:S02]  /*1440*/  IMAD R0, R7, R20, R30 ;  /* 0x0000001407007224 */ /* 0x010fe400078e021e */
[----:B------:R-:W-:Y:S02]  /*1450*/  IMAD.MOV.U32 R6, RZ, RZ, 0x1 ;  /* 0x00000001ff067424 */ /* 0x000fe400078e00ff */
[----:B0-----:R-:W-:Y:S02]  /*1460*/  IMAD R4, R13, R26, R14 ;  /* 0x0000001a0d047224 */ /* 0x001fe400078e020e */
[----:B------:R-:W-:Y:S01]  /*1470*/  IMAD R5, R0, R21, R5 ;  /* 0x0000001500057224 */ /* 0x000fe200078e0205 */
[----:B------:R-:W-:-:S04]  /*1480*/  PRMT R0, R6, 0x7610, R0 ;  /* 0x0000761006007816 */ /* 0x000fc80000000000 */
[----:B------:R-:W-:Y:S02]  /*1490*/  SEL R6, R5, R4, !P2 ;  /* 0x0000000405067207 */ /* 0x000fe40005000000 */
[----:B------:R-:W-:-:S03]  /*14a0*/  SEL R4, R4, R5, !P2 ;  /* 0x0000000504047207 */ /* 0x000fc60005000000 */
[----:B------:R3:W-:Y:S04]  /*14b0*/  STL [R1+0x90], R6 ;  /* 0x0000900601007387 */ /* 0x0007e80000100800 */
[----:B------:R3:W-:Y:S04]  /*14c0*/  STL [R1+0x7c], R27 ;  /* 0x00007c1b01007387 */ /* 0x0007e80000100800 */
[----:B------:R3:W-:Y:S02]  /*14d0*/  STL [R1+0x8c], R4 ;  /* 0x00008c0401007387 */ /* 0x0007e40000100800 */
.L_x_12:
[----:B------:R-:W-:Y:S05]  /*14e0*/  @!P1 BRA `(.L_x_15) ;  /* 0x00000000000c9947 */ /* 0x000fea0003800000 */
[----:B------:R-:W-:Y:S01]  /*14f0*/  UCGABAR_WAIT ;  /* 0x0000000000007dc7 */ /* 0x000fe20008000000 */
[----:B------:R-:W-:Y:S01]  /*1500*/  CCTL.IVALL ;  /* 0x00000000ff00798f */ /* 0x000fe20002000000 */
[----:B------:R-:W-:Y:S05]  /*1510*/  BRA `(.L_x_16) ;  /* 0x0000000000047947 */ /* 0x000fea0003800000 */
.L_x_15:
[----:B------:R-:W-:Y:S06]  /*1520*/  BAR.SYNC.DEFER_BLOCKING 0x0 ;  /* 0x0000000000007b1d */ /* 0x000fec0000010000 */
.L_x_16:
[----:B------:R-:W-:Y:S05]  /*1530*/  @!P3 BRA `(.L_x_17) ;  /* 0x000000d800d8b947 */ /* 0x000fea0003800000 */
[----:B------:R-:W-:-:S06]  /*1540*/  UISETP.GT.U32.AND UP0, UPT, UR12, 0x1, UPT ;  /* 0x000000010c00788c */ /* 0x000fcc000bf04070 */
[----:B------:R-:W-:-:S13]  /*1550*/  PLOP3.LUT P0, PT, PT, PT, UP0, 0x80, 0x0 ;  /* 0x000000000000781c */ /* 0x000fda0003f0f008 */
[----:B------:R-:W-:Y:S05]  /*1560*/  @P0 EXIT ;  /* 0x000000000000094d */ /* 0x000fea0003800000 */
.L_x_18:
[----:B------:R-:W-:-:S08]  /*1570*/  NOP ;  /* 0x0000000000007918 */ /* 0x000fd00000000000 */
[----:B------:R-:W4:Y:S02]  /*1580*/  USETMAXREG.TRY_ALLOC.CTAPOOL UP0, 0xe8 ;  /* 0x000000e8000079c8 */ /* 0x000f240008000600 */
[----:B----4-:R-:W-:-:S13]  /*1590*/  PLOP3.LUT P0, PT, PT, PT, UP0, 0x80, 0x0 ;  /* 0x000000000000781c */ /* 0x010fda0003f0f008 */
[----:B------:R-:W-:Y:S05]  /*15a0*/  @!P0 BRA `(.L_x_18) ;  /* 0xfffffffc00f08947 */ /* 0x000fea000383ffff */
[----:B------:R-:W-:-:S13]  /*15b0*/  LOP3.LUT P0, RZ, R0, 0xff, RZ, 0xc0, !PT ;  /* 0x000000ff00ff7812 */ /* 0x000fda000780c0ff */
[----:B------:R-:W-:Y:S05]  /*15c0*/  @!P0 EXIT ;  /* 0x000000000000894d */ /* 0x000fea0003800000 */
[----:B------:R-:W4:Y:S01]  /*15d0*/  S2UR UR6, SR_CgaCtaId ;  /* 0x00000000000679c3 */ /* 0x000f220000008800 */
[CC--:B------:R-:W-:Y:S01]  /*15e0*/  LEA.HI R0, R12.reuse, R3.reuse, RZ, 0x2 ;  /* 0x000000030c007211 */ /* 0x0c0fe200078f10ff */
[----:B------:R-:W-:Y:S01]  /*15f0*/  UIADD3 UR7, UR17, -0x1, URZ ;  /* 0xffffffff11077890 */ /* 0x000fe2000fffe03f */
[----:B------:R-:W-:Y:S01]  /*1600*/  LEA.HI R3, R12, R3, RZ, 0x5 ;  /* 0x000000030c037211 */ /* 0x000fe200078f28ff */
[----:B------:R-:W-:Y:S01]  /*1610*/  UMOV UR12, 0x400 ;  /* 0x00000400000c7882 */ /* 0x000fe20000000000 */
[--C-:B------:R-:W-:Y:S01]  /*1620*/  SHF.R.S32.HI R2, RZ, 0x2, R0.reuse ;  /* 0x00000002ff027819 */ /* 0x100fe20000011400 */
[----:B------:R-:W-:Y:S01]  /*1630*/  UISETP.LT.AND UP0, UPT, UR14, 0x1, UPT ;  /* 0x000000010e00788c */ /* 0x000fe2000bf01270 */
[----:B------:R-:W-:Y:S01]  /*1640*/  SHF.R.S32.HI R5, RZ, 0x1f, R0 ;  /* 0x0000001fff057819 */ /* 0x000fe20000011400 */
[----:B------:R-:W-:Y:S02]  /*1650*/  ULOP3.LUT UR27, UR13, 0x1, URZ, 0xfc, !UPT ;  /* 0x000000010d1b7892 */ /* 0x000fe4000f8efc3f */
[----:B------:R-:W-:Y:S01]  /*1660*/  USEL UR16, UR14, 0x1, UP0 ;  /* 0x000000010e107887 */ /* 0x000fe20008000000 */
[----:B------:R-:W-:Y:S01]  /*1670*/  LEA.HI R5, R5, R2, RZ, 0x3 ;  /* 0x0000000205057211 */ /* 0x000fe200078f18ff */
[----:B------:R-:W-:-:S02]  /*1680*/  UISETP.NE.AND UP0, UPT, UR7, URZ, UPT ;  /* 0x0000003f0700728c */ /* 0x000fc4000bf05270 */
[----:B------:R-:W-:Y:S01]  /*1690*/  USHF.L.U32 UR28, UR14, 0x1, URZ ;  /* 0x000000010e1c7899 */ /* 0x000fe2000800063f */
[----:B------:R-:W-:Y:S01]  /*16a0*/  LOP3.LUT R5, R5, 0xfffffff8, RZ, 0xc0, !PT ;  /* 0xfffffff805057812 */ /* 0x000fe200078ec0ff */
[----:B------:R-:W-:Y:S02]  /*16b0*/  UIADD3 UR16, -UR16, UR14, URZ ;  /* 0x0000000e10107290 */ /* 0x000fe4000fffe13f */
[----:B------:R-:W-:Y:S02]  /*16c0*/  USEL UR30, URZ, 0x1, UP0 ;  /* 0x000000013f1e7887 */ /* 0x000fe40008000000 */
[----:B------:R-:W-:Y:S01]  /*16d0*/  IMAD.IADD R2, R2, 0x1, -R5 ;  /* 0x0000000102027824 */ /* 0x000fe200078e0a05 */
[----:B------:R-:W-:Y:S01]  /*16e0*/  SHF.R.S32.HI R5, RZ, 0x5, R3 ;  /* 0x00000005ff057819 */ /* 0x000fe20000011403 */
[----:B----4-:R-:W-:-:S03]  /*16f0*/  ULEA UR12, UR6, UR12, 0x18 ;  /* 0x0000000c060c7291 */ /* 0x010fc6000f8ec03f */
[--C-:B------:R-:W-:Y:S01]  /*1700*/  SHF.R.S32.HI R3, RZ, 0x1f, R2.reuse ;  /* 0x0000001fff037819 */ /* 0x100fe20000011402 */
[----:B------:R-:W-:Y:S01]  /*1710*/  USHF.L.U32 UR6, UR7, 0x3, URZ ;  /* 0x0000000307067899 */ /* 0x000fe2000800063f */
[C-C-:B------:R-:W-:Y:S01]  /*1720*/  IMAD R0, R5.reuse, -0x10, -R2.reuse ;  /* 0xfffffff005007824 */ /* 0x140fe200078e0a02 */
[----:B------:R-:W-:Y:S02]  /*1730*/  UIADD3 UR29, UR12, 0x60, URZ ;  /* 0x000000600c1d7890 */ /* 0x000fe4000fffe03f */
[----:B------:R-:W-:Y:S01]  /*1740*/  ULOP3.LUT UR6, UR6, 0x8, URZ, 0xc0, !UPT ;  /* 0x0000000806067892 */ /* 0x000fe2000f8ec03f */
[----:B------:R-:W-:Y:S01]  /*1750*/  IMAD.WIDE R2, R5, 0x10, R2 ;  /* 0x0000001005027825 */ /* 0x000fe200078e0202 */
[----:B------:R-:W-:Y:S02]  /*1760*/  ULEA UR17, UR17, UR29, 0x3 ;  /* 0x0000001d11117291 */ /* 0x000fe4000f8e183f */
[----:B------:R-:W-:Y:S02]  /*1770*/  ULOP3.LUT UR31, UR6, 0x8, URZ, 0x3c, !UPT ;  /* 0x00000008061f7892 */ /* 0x000fe4000f8e3c3f */
[----:B------:R-:W-:-:S03]  /*1780*/  ULOP3.LUT UR18, UR6, 0x18, URZ, 0x3c, !UPT ;  /* 0x0000001806127892 */ /* 0x000fc6000f8e3c3f */
[----:B------:R-:W-:Y:S02]  /*1790*/  ULDC UR6, c[0x0][0x284] ;  /* 0x0000a10000067ab9 */ /* 0x000fe40000000800 */
[----:B------:R-:W-:-:S05]  /*17a0*/  VIADD R0, R0, UR6 ;  /* 0x0000000600007c36 */ /* 0x000fca0008000000 */
[----:B------:R4:W-:Y:S04]  /*17b0*/  STL [R1+0x94], R0 ;  /* 0x0000940001007387 */ /* 0x0009e80000100800 */
[----:B------:R4:W-:Y:S02]  /*17c0*/  STL.64 [R1+0x98], R2 ;  /* 0x0000980201007387 */ /* 0x0009e40000100a00 */
.L_x_301:
[----:B----4-:R-:W-:Y:S01]  /*17d0*/  IMAD.U32 R0, RZ, RZ, UR30 ;  /* 0x0000001eff007e24 */ /* 0x010fe2000f8e00ff */
[----:B0-2---:R-:W4:Y:S01]  /*17e0*/  LDC R2, c[0x0][0x28c] ;  /* 0x0000a300ff027b82 */ /* 0x005f220000000800 */
[----:B------:R-:W-:Y:S01]  /*17f0*/  UMOV UR6, URZ ;  /* 0x0000003f00067c82 */ /* 0x000fe20008000000 */
[----:B------:R-:W-:Y:S02]  /*1800*/  UMOV UR19, UR5 ;  /* 0x0000000500137c82 */ /* 0x000fe40008000000 */
[----:B------:R-:W-:-:S04]  /*1810*/  SHF.L.U32 R0, R0, 0x1f, RZ ;  /* 0x0000001f00007819 */ /* 0x000fc800000006ff */
[----:B------:R-:W5:Y:S01]  /*1820*/  SYNCS.PHASECHK.TRANS64.TRYWAIT P0, [UR17+-0x8], R0 ;  /* 0xfffff800ff0075a7 */ /* 0x000f620008000151 */
[----:B----4-:R-:W-:Y:S01]  /*1830*/  ISETP.GE.AND P1, PT, R2, 0x1, PT ;  /* 0x000000010200780c */ /* 0x010fe20003f26270 */
[----:B-----5:R-:W-:-:S12]  /*1840*/  @!P0 BRA `(.L_x_19) ;  /* 0x000000e800788947 */ /* 0x020fd80003800000 */
.L_x_324:
[----:B------:R0:W-:Y:S01]  /*1850*/  STL [R1+0x74], RZ ;  /* 0x000074ff01007387 */ /* 0x0001e20000100800 */
[----:B------:R-:W-:Y:S01]  /*1860*/  UMOV UR7, URZ ;  /* 0x0000003f00077c82 */ /* 0x000fe20008000000 */
[----:B------:R-:W-:Y:S01]  /*1870*/  UMOV UR8, URZ ;  /* 0x0000003f00087c82 */ /* 0x000fe20008000000 */
[----:B----4-:R-:W-:Y:S01]  /*1880*/  IMAD.MOV.U32 R0, RZ, RZ, RZ ;  /* 0x000000ffff007224 */ /* 0x010fe200078e00ff */
[----:B------:R4:W-:Y:S01]  /*1890*/  STL [R1+0x70], RZ ;  /* 0x000070ff01007387 */ /* 0x0009e20000100800 */
[----:B------:R-:W-:Y:S02]  /*18a0*/  CS2R R2, SRZ ;  /* 0x0000000000027805 */ /* 0x000fe4000001ff00 */
[----:B---3--:R-:W-:Y:S02]  /*18b0*/  CS2R R4, SRZ ;  /* 0x0000000000047805 */ /* 0x008fe4000001ff00 */
[----:B--2---:R-:W-:Y:S01]  /*18c0*/  CS2R R6, SRZ ;  /* 0x0000000000067805 */ /* 0x004fe2000001ff00 */
[----:B------:R4:W-:Y:S01]  /*18d0*/  STL [R1+0x6c], RZ ;  /* 0x00006cff01007387 */ /* 0x0009e20000100800 */
[----:B------:R-:W-:-:S02]  /*18e0*/  CS2R R8, SRZ ;  /* 0x0000000000087805 */ /* 0x000fc4000001ff00 */
[----:B0-----:R-:W-:Y:S02]  /*18f0*/  CS2R R10, SRZ ;  /* 0x00000000000a7805 */ /* 0x001fe4000001ff00 */
[----:B------:R-:W-:Y:S01]  /*1900*/  CS2R R12, SRZ ;  /* 0x00000000000c7805 */ /* 0x000fe2000001ff00 */
[----:B------:R4:W-:Y:S01]  /*1910*/  STL [R1+0x68], RZ ;  /* 0x000068ff01007387 */ /* 0x0009e20000100800 */
[----:B------:R-:W-:Y:S02]  /*1920*/  CS2R R14, SRZ ;  /* 0x00000000000e7805 */ /* 0x000fe4000001ff00 */
[----:B-1----:R-:W-:Y:S02]  /*1930*/  CS2R R16, SRZ ;  /* 0x0000000000107805 */ /* 0x002fe4000001ff00 */
[----:B------:R-:W-:Y:S01]  /*1940*/  CS2R R18, SRZ ;  /* 0x0000000000127805 */ /* 0x000fe2000001ff00 */
[----:B------:R4:W-:Y:S01]  /*1950*/  STL [R1+0x64], RZ ;  /* 0x000064ff01007387 */ /* 0x0009e20000100800 */
[----:B------:R-:W-:-:S02]  /*1960*/  CS2R R20, SRZ ;  /* 0x0000000000147805 */ /* 0x000fc4000001ff00 */
[----:B------:R-:W-:Y:S02]  /*1970*/  CS2R R22, SRZ ;  /* 0x0000000000167805 */ /* 0x000fe4000001ff00 */
[----:B------:R-:W-:Y:S01]  /*1980*/  CS2R R152, SRZ ;  /* 0x0000000000987805 */ /* 0x000fe2000001ff00 */
[----:B------:R4:W-:Y:S01]  /*1990*/  STL [R1+0x60], RZ ;  /* 0x000060ff01007387 */ /* 0x0009e20000100800 */
[----:B------:R-:W-:Y:S02]  /*19a0*/  CS2R R154, SRZ ;  /* 0x00000000009a7805 */ /* 0x000fe4000001ff00 */
[----:B------:R-:W-:Y:S02]  /*19b0*/  CS2R R156, SRZ ;  /* 0x00000000009c7805 */ /* 0x000fe4000001ff00 */
        /* <DEDUP_REMOVED lines=46> */
[----:B------:R-:W-:Y:S01]  /*1ca0*/  IMAD.MOV.U32 R226, RZ, RZ, RZ ;  /* 0x000000ffffe27224 */ /* 0x000fe200078e00ff */
[----:B------:R-:W-:Y:S01]  /*1cb0*/  CS2R R24, SRZ ;  /* 0x0000000000187805 */ /* 0x000fe2000001ff00 */
[----:B------:R-:W-:Y:S01]  /*1cc0*/  IMAD.U32 R227, RZ, RZ, UR4 ;  /* 0x00000004ffe37e24 */ /* 0x000fe2000f8e00ff */
[----:B------:R4:W-:Y:S01]  /*1cd0*/  STL [R1+0x2c], RZ ;  /* 0x00002cff01007387 */ /* 0x0009e20000100800 */
[----:B------:R-:W-:Y:S02]  /*1ce0*/  CS2R R26, SRZ ;  /* 0x00000000001a7805 */ /* 0x000fe4000001ff00 */
[----:B------:R-:W-:-:S02]  /*1cf0*/  CS2R R28, SRZ ;  /* 0x00000000001c7805 */ /* 0x000fc4000001ff00 */
[----:B------:R-:W-:Y:S01]  /*1d00*/  CS2R R30, SRZ ;  /* 0x00000000001e7805 */ /* 0x000fe2000001ff00 */
[----:B------:R4:W-:Y:S01]  /*1d10*/  STL [R1+0x28], RZ ;  /* 0x000028ff01007387 */ /* 0x0009e20000100800 */
[----:B------:R-:W-:Y:S02]  /*1d20*/  CS2R R32, SRZ ;  /* 0x0000000000207805 */ /* 0x000fe4000001ff00 */
[----:B------:R-:W-:Y:S02]  /*1d30*/  CS2R R34, SRZ ;  /* 0x0000000000227805 */ /* 0x000fe4000001ff00 */
[----:B------:R-:W-:Y:S01]  /*1d40*/  CS2R R36, SRZ ;  /* 0x0000000000247805 */ /* 0x000fe2000001ff00 */
        /* <DEDUP_REMOVED lines=36> */
[----:B------:R4:W-:Y:S01]  /*1f90*/  STL [R1], RZ ;  /* 0x000000ff01007387 */ /* 0x0009e20000100800 */
[----:B------:R-:W-:Y:S02]  /*1fa0*/  CS2R R92, SRZ ;  /* 0x00000000005c7805 */ /* 0x000fe4000001ff00 */
[----:B------:R-:W-:Y:S02]  /*1fb0*/  CS2R R94, SRZ ;  /* 0x00000000005e7805 */ /* 0x000fe4000001ff00 */
[----:B------:R-:W-:Y:S02]  /*1fc0*/  CS2R R96, SRZ ;  /* 0x0000000000607805 */ /* 0x000fe4000001ff00 */
[----:B------:R-:W-:Y:S02]  /*1fd0*/  CS2R R98, SRZ ;  /* 0x0000000000627805 */ /* 0x000fe4000001ff00 */
[----:B------:R-:W-:-:S02]  /*1fe0*/  CS2R R100, SRZ ;  /* 0x0000000000647805 */ /* 0x000fc4000001ff00 */
[----:B------:R-:W-:Y:S02]  /*1ff0*/  CS2R R102, SRZ ;  /* 0x0000000000667805 */ /* 0x000fe4000001ff00 */
        /* <DEDUP_REMOVED lines=23> */
[----:B------:R-:W-:Y:S01]  /*2170*/  CS2R R150, SRZ ;  /* 0x0000000000967805 */ /* 0x000fe2000001ff00 */
[----:B----4-:R-:W-:Y:S06]  /*2180*/  @!P1 BRA `(.L_x_20) ;  /* 0x0000001000609947 */ /* 0x010fec0003800000 */
[----:B------:R-:W-:-:S06]  /*2190*/  UISETP.NE.AND UP0, UPT, UR27, 0x3, UPT ;  /* 0x000000031b00788c */ /* 0x000fcc000bf05270 */
[----:B------:R-:W-:-:S13]  /*21a0*/  PLOP3.LUT P1, PT, PT, PT, UP0, 0x80, 0x0 ;  /* 0x000000000000781c */ /* 0x000fda0003f2f008 */
[----:B------:R-:W-:Y:S05]  /*21b0*/  @!P1 BRA `(.L_x_21) ;  /* 0x0000000000049947 */ /* 0x000fea0003800000 */
[----:B------:R-:W-:Y:S01]  /*21c0*/  BPT.TRAP 0x1 ;  /* 0x000000040000795c */ /* 0x000fe20000300000 */
.L_x_21:
[----:B------:R-:W-:Y:S01]  /*21d0*/  ULEA UR6, UR5, UR12, 0x3 ;  /* 0x0000000c05067291 */ /* 0x000fe2000f8e183f */
[----:B------:R-:W-:-:S05]  /*21e0*/  IMAD.U32 R0, RZ, RZ, UR4 ;  /* 0x00000004ff007e24 */ /* 0x000fca000f8e00ff */
[----:B------:R-:W-:-:S04]  /*21f0*/  SHF.L.U32 R0, R0, 0x1f, RZ ;  /* 0x0000001f00007819 */ /* 0x000fc800000006ff */
[----:B------:R0:W1:Y:S01]  /*2200*/  SYNCS.PHASECHK.TRANS64.TRYWAIT P0, [UR6], R0 ;  /* 0x00000000ff0075a7 */ /* 0x0000620008000146 */
[----:B------:R-:W-:Y:S05]  /*2210*/  @!P1 BRA `(.L_x_22) ;  /* 0x0000000000049947 */ /* 0x000fea0003800000 */
[----:B------:R-:W-:Y:S01]  /*2220*/  BPT.TRAP 0x1 ;  /* 0x000000040000795c */ /* 0x000fe20000300000 */
.L_x_22:
[----:B-1----:R-:W-:Y:S05]  /*2230*/  @P0 BRA `(.L_x_23) ;  /* 0x0000000000080947 */ /* 0x002fea0003800000 */
[----:B------:R-:W1:Y:S02]  /*2240*/  SYNCS.PHASECHK.TRANS64.TRYWAIT P0, [UR6], R0 ;  /* 0x00000000ff0075a7 */ /* 0x000e640008000146 */
[----:B-1----:R-:W-:Y:S05]  /*2250*/  @!P0 BRA `(.L_x_24) ;  /* 0x000000e0000c8947 */ /* 0x002fea0003800000 */
.L_x_23:
[----:B------:R2:W-:Y:S01]  /*2260*/  STL [R1+0x74], RZ ;  /* 0x000074ff01007387 */ /* 0x0005e20000100800 */
[----:B------:R-:W-:Y:S01]  /*2270*/  UIADD3 UR7, UR12, 0x2980, URZ ;  /* 0x000029800c077890 */ /* 0x000fe2000fffe03f */
[----:B------:R-:W-:Y:S01]  /*2280*/  WARPGROUP.ARRIVE ;  /* 0x00000000000079c5 */ /* 0x000fe20000000000 */
[----:B------:R-:W-:Y:S01]  /*2290*/  UIADD3 UR6, UR12, 0x180, URZ ;  /* 0x000001800c067890 */ /* 0x000fe2000fffe03f */
[----:B------:R2:W-:Y:S01]  /*22a0*/  STL [R1+0x70], RZ ;  /* 0x000070ff01007387 */ /* 0x0005e20000100800 */
[----:B------:R-:W-:Y:S01]  /*22b0*/  USHF.R.U32.HI UR7, URZ, 0x4, UR7 ;  /* 0x000000043f077899 */ /* 0x000fe20008011607 */
[----:B01----:R-:W-:Y:S01]  /*22c0*/  IMAD.MOV.U32 R0, RZ, RZ, RZ ;  /* 0x000000ffff007224 */ /* 0x003fe200078e00ff */
[----:B------:R-:W-:Y:S01]  /*22d0*/  USHF.R.U32.HI UR6, URZ, 0x4, UR6 ;  /* 0x000000043f067899 */ /* 0x000fe20008011606 */
[----:B------:R2:W-:Y:S01]  /*22e0*/  STL [R1+0x6c], RZ ;  /* 0x00006cff01007387 */ /* 0x0005e20000100800 */
[----:B------:R-:W-:Y:S01]  /*22f0*/  ULOP3.LUT UR7, UR7, 0x3fff, URZ, 0xc0, !UPT ;  /* 0x00003fff07077892 */ /* 0x000fe2000f8ec03f */
[----:B------:R-:W-:Y:S01]  /*2300*/  CS2R R2, SRZ ;  /* 0x0000000000027805 */ /* 0x000fe2000001ff00 */
[----:B------:R-:W-:Y:S01]  /*2310*/  ULOP3.LUT UR6, UR6, 0x3fff, URZ, 0xc0, !UPT ;  /* 0x00003fff06067892 */ /* 0x000fe2000f8ec03f */
[----:B------:R2:W-:Y:S01]  /*2320*/  STL [R1+0x68], RZ ;  /* 0x000068ff01007387 */ /* 0x0005e20000100800 */
[----:B------:R-:W-:Y:S01]  /*2330*/  ULOP3.LUT UR7, UR7, 0x10000, URZ, 0xfc, !UPT ;  /* 0x0001000007077892 */ /* 0x000fe2000f8efc3f */
[----:B------:R-:W-:Y:S01]  /*2340*/  CS2R R4, SRZ ;  /* 0x0000000000047805 */ /* 0x000fe2000001ff00 */
[----:B------:R-:W-:Y:S01]  /*2350*/  ULOP3.LUT UR6, UR6, 0x10000, URZ, 0xfc, !UPT ;  /* 0x0001000006067892 */ /* 0x000fe2000f8efc3f */
[----:B------:R2:W-:Y:S01]  /*2360*/  STL [R1+0x64], RZ ;  /* 0x000064ff01007387 */ /* 0x0005e20000100800 */
[----:B------:R-:W-:Y:S01]  /*2370*/  ULEA UR10, UR5, UR7, 0x9 ;  /* 0x00000007050a7291 */ /* 0x000fe2000f8e483f */
[----:B------:R-:W-:Y:S01]  /*2380*/  CS2R R6, SRZ ;  /* 0x0000000000067805 */ /* 0x000fe2000001ff00 */
[----:B------:R-:W-:Y:S01]  /*2390*/  ULEA UR8, UR5, UR6, 0x7 ;  /* 0x0000000605087291 */ /* 0x000fe2000f8e383f */
[----:B------:R2:W-:Y:S01]  /*23a0*/  STL [R1+0x60], RZ ;  /* 0x000060ff01007387 */ /* 0x0005e20000100800 */
[----:B------:R-:W-:Y:S01]  /*23b0*/  ULDC UR7, c[0x0][0x50c] ;  /* 0x0001430000077ab9 */ /* 0x000fe20000000800 */
[----:B------:R-:W-:Y:S01]  /*23c0*/  UMOV UR9, 0xc0000010 ;  /* 0xc000001000097882 */ /* 0x000fe20000000000 */
[----:B------:R-:W-:Y:S01]  /*23d0*/  UISETP.NE.AND UP0, UPT, UR7, 0x1, UPT ;  /* 0x000000010700788c */ /* 0x000fe2000bf05270 */
[----:B------:R2:W-:Y:S01]  /*23e0*/  STL [R1+0x5c], RZ ;  /* 0x00005cff01007387 */ /* 0x0005e20000100800 */
[----:B------:R-:W-:Y:S01]  /*23f0*/  UMOV UR11, 0xc0000010 ;  /* 0xc0000010000b7882 */ /* 0x000fe20000000000 */
[----:B------:R-:W-:Y:S01]  /*2400*/  UMOV UR6, 0x1 ;  /* 0x0000000100067882 */ /* 0x000fe20000000000 */
[----:B------:R-:W-:Y:S01]  /*2410*/  USEL UR7, URZ, 0x1, UP0 ;  /* 0x000000013f077887 */ /* 0x000fe20008000000 */
[----:B------:R2:W-:Y:S01]  /*2420*/  STL [R1+0x58], RZ ;  /* 0x000058ff01007387 */ /* 0x0005e20000100800 */
[----:B------:R-:W-:Y:S01]  /*2430*/  QGMMA.64x256x32.F32.E5M2.E5M2 R24, gdesc[UR8], RZ, !UPT, gsb0 ;  /* 0x03e00000081879f3 */ /* 0x000fe2000c0038ff */
[----:B------:R-:W-:-:S02]  /*2440*/  CS2R R8, SRZ ;  /* 0x0000000000087805 */ /* 0x000fc4000001ff00 */
[----:B------:R-:W-:Y:S01]  /*2450*/  CS2R R10, SRZ ;  /* 0x00000000000a7805 */ /* 0x000fe2000001ff00 */
[----:B------:R2:W-:Y:S01]  /*2460*/  STL [R1+0x54], RZ ;  /* 0x000054ff01007387 */ /* 0x0005e20000100800 */
[----:B------:R-:W-:Y:S02]  /*2470*/  ISETP.NE.AND P0, PT, RZ, UR7, PT ;  /* 0x00000007ff007c0c */ /* 0x000fe4000bf05270 */
        /* <DEDUP_REMOVED lines=56> */
[----:B------:R-:W-:Y:S01]  /*2800*/  CS2R R224, SRZ ;  /* 0x0000000000e07805 */ /* 0x000fe2000001ff00 */
[----:B------:R-:W-:Y:S01]  /*2810*/  IMAD.MOV.U32 R226, RZ, RZ, RZ ;  /* 0x000000ffffe27224 */ /* 0x000fe200078e00ff */
[----:B------:R2:W-:Y:S04]  /*2820*/  STL [R1+0x18], RZ ;  /* 0x000018ff01007387 */ /* 0x0005e80000100800 */
[----:B------:R2:W-:Y:S04]  /*2830*/  STL [R1+0x14], RZ ;  /* 0x000014ff01007387 */ /* 0x0005e80000100800 */
[----:B------:R2:W-:Y:S04]  /*2840*/  STL [R1+0x10], RZ ;  /* 0x000010ff01007387 */ /* 0x0005e80000100800 */
[----:B------:R2:W-:Y:S04]  /*2850*/  STL [R1+0xc], RZ ;  /* 0x00000cff01007387 */ /* 0x0005e80000100800 */
[----:B------:R2:W-:Y:S04]  /*2860*/  STL [R1+0x8], RZ ;  /* 0x000008ff01007387 */ /* 0x0005e80000100800 */
[----:B------:R2:W-:Y:S04]  /*2870*/  STL [R1+0x4], RZ ;  /* 0x000004ff01007387 */ /* 0x0005e80000100800 */
[----:B------:R2:W-:Y:S01]  /*2880*/  STL [R1], RZ ;  /* 0x000000ff01007387 */ /* 0x0005e20000100800 */
[----:B------:R-:W-:Y:S05]  /*2890*/  @!P0 BRA `(.L_x_25) ;  /* 0x0000000800808947 */ /* 0x000fea0003800000 */
[----:B------:R-:W-:Y:S02]  /*28a0*/  WARPGROUP.DEPBAR.LE gsb0, 0x0 ;  /* 0x00008000000079c5 */ /* 0x000fe40000010000 */
[----:B------:R-:W-:-:S01]  /*28b0*/  FADD R227, RZ, R122 ;  /* 0x0000007affe37221 */ /* 0x000fc20000000000 */
[----:B------:R-:W-:Y:S01]  /*28c0*/  FADD R226, RZ, R24 ;  /* 0x00000018ffe27221 */ /* 0x000fe20000000000 */
[----:B------:R-:W-:-:S01]  /*28d0*/  FADD R225, RZ, R25 ;  /* 0x00000019ffe17221 */ /* 0x000fc20000000000 */
[----:B------:R-:W-:Y:S01]  /*28e0*/  FADD R224, RZ, R26 ;  /* 0x0000001affe07221 */ /* 0x000fe20000000000 */
[----:B------:R-:W-:-:S01]  /*28f0*/  FADD R223, RZ, R27 ;  /* 0x0000001bffdf7221 */ /* 0x000fc20000000000 */
[----:B------:R0:W-:Y:S01]  /*2900*/  STL [R1], R227 ;  /* 0x000000e301007387 */ /* 0x0001e20000100800 */
[----:B------:R-:W-:-:S01]  /*2910*/  FADD R222, RZ, R28 ;  /* 0x0000001cffde7221 */ /* 0x000fc20000000000 */
[----:B------:R-:W-:Y:S01]  /*2920*/  FADD R221, RZ, R29 ;  /* 0x0000001dffdd7221 */ /* 0x000fe20000000000 */
[----:B------:R-:W-:-:S01]  /*2930*/  FADD R220, RZ, R30 ;  /* 0x0000001effdc7221 */ /* 0x000fc20000000000 */
[----:B------:R-:W-:Y:S01]  /*2940*/  FADD R219, RZ, R31 ;  /* 0x0000001fffdb7221 */ /* 0x000fe20000000000 */
[----:B------:R-:W-:-:S01]  /*2950*/  FADD R218, RZ, R32 ;  /* 0x00000020ffda7221 */ /* 0x000fc20000000000 */
[----:B------:R-:W-:Y:S01]  /*2960*/  FADD R217, RZ, R33 ;  /* 0x00000021ffd97221 */ /* 0x000fe20000000000 */
[----:B------:R-:W-:-:S01]  /*2970*/  FADD R216, RZ, R34 ;  /* 0x00000022ffd87221 */ /* 0x000fc20000000000 */
[----:B------:R-:W-:Y:S01]  /*2980*/  FADD R215, RZ, R35 ;  /* 0x00000023ffd77221 */ /* 0x000fe20000000000 */
[----:B------:R-:W-:-:S01]  /*2990*/  FADD R214, RZ, R36 ;  /* 0x00000024ffd67221 */ /* 0x000fc20000000000 */
[----:B0-----:R-:W-:Y:S01]  /*29a0*/  FADD R227, RZ, R123 ;  /* 0x0000007bffe37221 */ /* 0x001fe20000000000 */
[----:B------:R-:W-:-:S01]  /*29b0*/  FADD R213, RZ, R37 ;  /* 0x00000025ffd57221 */ /* 0x000fc20000000000 */
[----:B------:R-:W-:Y:S01]  /*29c0*/  FADD R212, RZ, R38 ;  /* 0x00000026ffd47221 */ /* 0x000fe20000000000 */
[----:B------:R-:W-:-:S01]  /*29d0*/  FADD R211, RZ, R39 ;  /* 0x00000027ffd37221 */ /* 0x000fc20000000000 */
[----:B------:R-:W-:Y:S01]  /*29e0*/  FADD R210, RZ, R40 ;  /* 0x00000028ffd27221 */ /* 0x000fe20000000000 */
[----:B------:R0:W-:Y:S01]  /*29f0*/  STL [R1+0x4], R227 ;  /* 0x000004e301007387 */ /* 0x0001e20000100800 */
        /* <DEDUP_REMOVED lines=93> */
[----:B------:R-:W-:Y:S01]  /*2fd0*/  UMOV UR6, URZ ;  /* 0x0000003f00067c82 */ /* 0x000fe20008000000 */
[----:B0-----:R-:W-:-:S05]  /*2fe0*/  FADD R227, RZ, R130 ;  /* 0x00000082ffe37221 */ /* 0x001fca0000000000 */
[----:B------:R0:W-:Y:S02]  /*2ff0*/  STL [R1+0x20], R227 ;  /* 0x000020e301007387 */ /* 0x0001e40000100800 */
        /* <DEDUP_REMOVED lines=42> */
.L_x_25:
[----:B------:R-:W-:-:S04]  /*32a0*/  UIADD3 UR19, UR5, 0x1, URZ ;  /* 0x0000000105137890 */ /* 0x000fc8000fffe03f */
[----:B------:R-:W-:-:S04]  /*32b0*/  UISETP.NE.AND UP0, UPT, UR19, 0x5, UPT ;  /* 0x000000051300788c */ /* 0x000fc8000bf05270 */
[----:B------:R-:W-:Y:S02]  /*32c0*/  USEL UR8, URZ, 0x1, UP0 ;  /* 0x000000013f087887 */ /* 0x000fe40008000000 */
[----:B------:R-:W-:Y:S02]  /*32d0*/  USEL UR19, UR19, URZ, UP0 ;  /* 0x0000003f13137287 */ /* 0x000fe40008000000 */
[----:B------:R-:W-:-:S06]  /*32e0*/  ULOP3.LUT UR8, UR4, UR8, URZ, 0x3c, !UPT ;  /* 0x0000000804087292 */ /* 0x000fcc000f8e3c3f */
[----:B0-----:R-:W-:Y:S01]  /*32f0*/  IMAD.U32 R227, RZ, RZ, UR8 ;  /* 0x00000008ffe37e24 */ /* 0x001fe2000f8e00ff */
[----:B------:R-:W-:-:S06]  /*3300*/  UMOV UR8, 0x1 ;  /* 0x0000000100087882 */ /* 0x000fcc0000000000 */
.L_x_20:
[----:B------:R-:W-:-:S06]  /*3310*/  UISETP.GE.AND UP0, UPT, UR16, 0x1, UPT ;  /* 0x000000011000788c */ /* 0x000fcc000bf06270 */
[----:B------:R-:W-:-:S13]  /*3320*/  PLOP3.LUT P0, PT, PT, PT, UP0, 0x80, 0x0 ;  /* 0x000000000000781c */ /* 0x000fda0003f0f008 */
[----:B------:R-:W-:Y:S05]  /*3330*/  @!P0 BRA `(.L_x_26) ;  /* 0x0000001000908947 */ /* 0x000fea0003800000 */
[----:B------:R-:W-:Y:S01]  /*3340*/  IMAD.U32 R228, RZ, RZ, UR16 ;  /* 0x00000010ffe47e24 */ /* 0x000fe2000f8e00ff */
[----:B------:R-:W-:Y:S01]  /*3350*/  UMOV UR24, UR5 ;  /* 0x0000000500187c82 */ /* 0x000fe20008000000 */
[----:B------:R-:W-:-:S05]  /*3360*/  ULDC UR32, c[0x0][0x50c] ;  /* 0x0001430000207ab9 */ /* 0x000fca0000000800 */
.L_x_34:
[----:B------:R-:W-:-:S06]  /*3370*/  UISETP.NE.AND UP0, UPT, UR27, 0x3, UPT ;  /* 0x000000031b00788c */ /* 0x000fcc000bf05270 */
[----:B------:R-:W-:-:S13]  /*3380*/  PLOP3.LUT P1, PT, PT, PT, UP0, 0x80, 0x0 ;  /* 0x000000000000781c */ /* 0x000fda0003f2f008 */
[----:B-1---5:R-:W-:Y:S05]  /*3390*/  @!P1 BRA `(.L_x_27) ;  /* 0x0000000000049947 */ /* 0x022fea0003800000 */
[----:B------:R-:W-:Y:S01]  /*33a0*/  BPT.TRAP 0x1 ;  /* 0x000000040000795c */ /* 0x000fe20000300000 */
.L_x_27:
[----:B------:R-:W-:Y:S01]  /*33b0*/  ULEA UR9, UR19, UR12, 0x3 ;  /* 0x0000000c13097291 */ /* 0x000fe2000f8e183f */
[----:B------:R-:W-:-:S08]  /*33c0*/  SHF.L.U32 R229, R227, 0x1f, RZ ;  /* 0x0000001fe3e57819 */ /* 0x000fd000000006ff */
[----:B------:R0:W1:Y:S01]  /*33d0*/  SYNCS.PHASECHK.TRANS64.TRYWAIT P0, [UR9], R229 ;  /* 0x000000e5ff0075a7 */ /* 0x0000620008000149 */
[----:B------:R-:W-:Y:S05]  /*33e0*/  @!P1 BRA `(.L_x_28) ;  /* 0x0000000000049947 */ /* 0x000fea0003800000 */
[----:B------:R-:W-:Y:S01]  /*33f0*/  BPT.TRAP 0x1 ;  /* 0x000000040000795c */ /* 0x000fe20000300000 */
.L_x_28:
[----:B-1----:R-:W-:Y:S05]  /*3400*/  @P0 BRA `(.L_x_29) ;  /* 0x0000000000080947 */ /* 0x002fea0003800000 */
[----:B------:R-:W1:Y:S02]  /*3410*/  SYNCS.PHASECHK.TRANS64.TRYWAIT P0, [UR9], R229 ;  /* 0x000000e5ff0075a7 */ /* 0x000e640008000149 */
[----:B-1----:R-:W-:Y:S05]  /*3420*/  @!P0 BRA `(.L_x_30) ;  /* 0x000000cc00b08947 */ /* 0x002fea0003800000 */
.L_x_29:
[----:B------:R-:W-:Y:S01]  /*3430*/  UIADD3 UR9, UR12, 0x180, URZ ;  /* 0x000001800c097890 */ /* 0x000fe2000fffe03f */
[----:B------:R-:W-:Y:S01]  /*3440*/  WARPGROUP.ARRIVE ;  /* 0x00000000000079c5 */ /* 0x000fe20000000000 */
[----:B------:R-:W-:Y:S02]  /*3450*/  UIADD3 UR10, UR12, 0x2980, URZ ;  /* 0x000029800c0a7890 */ /* 0x000fe4000fffe03f */
[----:B------:R-:W-:Y:S02]  /*3460*/  UISETP.NE.AND UP0, UPT, UR7, URZ, UPT ;  /* 0x0000003f0700728c */ /* 0x000fe4000bf05270 */
[----:B------:R-:W-:Y:S02]  /*3470*/  USHF.R.U32.HI UR9, URZ, 0x4, UR9 ;  /* 0x000000043f097899 */ /* 0x000fe40008011609 */
[----:B------:R-:W-:Y:S02]  /*3480*/  USHF.R.U32.HI UR10, URZ, 0x4, UR10 ;  /* 0x000000043f0a7899 */ /* 0x000fe4000801160a */
[----:B------:R-:W-:-:S02]  /*3490*/  USEL UR8, UR8, URZ, !UP0 ;  /* 0x0000003f08087287 */ /* 0x000fc4000c000000 */
[----:B------:R-:W-:Y:S02]  /*34a0*/  ULOP3.LUT UR9, UR9, 0x3fff, URZ, 0xc0, !UPT ;  /* 0x00003fff09097892 */ /* 0x000fe4000f8ec03f */
[----:B------:R-:W-:Y:S02]  /*34b0*/  ULOP3.LUT UR10, UR10, 0x3fff, URZ, 0xc0, !UPT ;  /* 0x00003fff0a0a7892 */ /* 0x000fe4000f8ec03f */
[----:B------:R-:W-:Y:S02]  /*34c0*/  UISETP.NE.U32.AND UP0, UPT, UR8, URZ, UPT ;  /* 0x0000003f0800728c */ /* 0x000fe4000bf05070 */
[----:B------:R-:W-:Y:S02]  /*34d0*/  ULOP3.LUT UR8, UR9, 0x10000, URZ, 0xfc, !UPT ;  /* 0x0001000009087892 */ /* 0x000fe4000f8efc3f */
[----:B------:R-:W-:Y:S02]  /*34e0*/  ULOP3.LUT UR10, UR10, 0x10000, URZ, 0xfc, !UPT ;  /* 0x000100000a0a7892 */ /* 0x000fe4000f8efc3f */
[----:B------:R-:W-:-:S02]  /*34f0*/  ULEA UR8, UR19, UR8, 0x7 ;  /* 0x0000000813087291 */ /* 0x000fc4000f8e383f */
[----:B------:R-:W-:Y:S01]  /*3500*/  ULEA UR10, UR19, UR10, 0x9 ;  /* 0x0000000a130a7291 */ /* 0x000fe2000f8e483f */
[----:B------:R-:W-:Y:S01]  /*3510*/  UMOV UR9, 0xc0000010 ;  /* 0xc000001000097882 */ /* 0x000fe20000000000 */
[----:B------:R-:W-:Y:S01]  /*3520*/  UMOV UR11, 0xc0000010 ;  /* 0xc0000010000b7882 */ /* 0x000fe20000000000 */
[----:B------:R-:W-:-:S06]  /*3530*/  UIADD3 UR6, UR6, 0x1, URZ ;  /* 0x0000000106067890 */ /* 0x000fcc000fffe03f */
[----:B------:R-:W-:Y:S01]  /*3540*/  QGMMA.64x256x32.F32.E5M2.E5M2 R24, gdesc[UR8], R24, UP0, gsb0 ;  /* 0x03e00000081879f3 */ /* 0x000fe2000b803818 */
[----:B------:R-:W-:-:S04]  /*3550*/  UISETP.NE.AND UP0, UPT, UR6, UR32, UPT ;  /* 0x000000200600728c */ /* 0x000fc8000bf05270 */
[----:B------:R-:W-:-:S06]  /*3560*/  USEL UR7, URZ, 0x1, UP0 ;  /* 0x000000013f077887 */ /* 0x000fcc0008000000 */
[----:B------:R-:W-:Y:S01]  /*3570*/  ISETP.NE.AND P0, PT, RZ, UR7, PT ;  /* 0x00000007ff007c0c */ /* 0x000fe2000bf05270 */
[----:B------:R-:W-:-:S12]  /*3580*/  WARPGROUP.DEPBAR.LE gsb0, 0x1 ;  /* 0x00008000000079c5 */ /* 0x000fd80000010100 */
[----:B------:R-:W-:Y:S05]  /*3590*/  @!P0 BRA `(.L_x_31) ;  /* 0x0000000c00808947 */ /* 0x000fea0003800000 */
[----:B------:R-:W-:Y:S02]  /*35a0*/  WARPGROUP.DEPBAR.LE gsb0, 0x0 ;  /* 0x00008000000079c5 */ /* 0x000fe40000010000 */
[----:B------:R-:W-:-:S01]  /*35b0*/  FADD R226, R24, R226 ;  /* 0x000000e218e27221 */ /* 0x000fc20000000000 */
[----:B------:R-:W-:Y:S01]  /*35c0*/  FADD R225, R25, R225 ;  /* 0x000000e119e17221 */ /* 0x000fe20000000000 */
[----:B------:R1:W-:Y:S01]  /*35d0*/  STL [R1+0xa4], R227 ;  /* 0x0000a4e301007387 */ /* 0x0003e20000100800 */
[----:B------:R-:W-:-:S01]  /*35e0*/  FADD R224, R26, R224 ;  /* 0x000000e01ae07221 */ /* 0x000fc20000000000 */
[----:B------:R-:W-:Y:S01]  /*35f0*/  FADD R223, R27, R223 ;  /* 0x000000df1bdf7221 */ /* 0x000fe20000000000 */
[----:B------:R-:W-:-:S01]  /*3600*/  FADD R222, R28, R222 ;  /* 0x000000de1cde7221 */ /* 0x000fc20000000000 */
[----:B------:R-:W-:Y:S01]  /*3610*/  FADD R221, R29, R221 ;  /* 0x000000dd1ddd7221 */ /* 0x000fe20000000000 */
[----:B-1----:R-:W3:Y:S04]  /*3620*/  LDL.LU R227, [R1+0x30] ;  /* 0x0000300001e37983 */ /* 0x002ee80000300800 */
[----:B------:R1:W-:Y:S01]  /*3630*/  STL [R1+0xa8], R226 ;  /* 0x0000a8e201007387 */ /* 0x0003e20000100800 */
[----:B------:R-:W-:-:S01]  /*3640*/  FADD R220, R30, R220 ;  /* 0x000000dc1edc7221 */ /* 0x000fc20000000000 */
[----:B------:R-:W-:-:S02]  /*3650*/  FADD R219, R31, R219 ;  /* 0x000000db1fdb7221 */ /* 0x000fc40000000000 */
[----:B-1----:R-:W4:Y:S04]  /*3660*/  LDL.LU R226, [R1+0x2c] ;  /* 0x00002c0001e27983 */ /* 0x002f280000300800 */
[----:B------:R1:W-:Y:S01]  /*3670*/  STL [R1+0xac], R225 ;  /* 0x0000ace101007387 */ /* 0x0003e20000100800 */
[----:B------:R-:W-:-:S03]  /*3680*/  FADD R218, R32, R218 ;  /* 0x000000da20da7221 */ /* 0x000fc60000000000 */
[----:B-1----:R-:W2:Y:S04]  /*3690*/  LDL.LU R225, [R1+0x28] ;  /* 0x0000280001e17983 */ /* 0x002ea80000300800 */
        /* <DEDUP_REMOVED lines=9> */
[----:B------:R1:W-:Y:S04]  /*3730*/  STL [R1+0xbc], R221 ;  /* 0x0000bcdd01007387 */ /* 0x0003e80000100800 */
        /* <DEDUP_REMOVED lines=12> */
[----:B-1----:R-:W2:Y:S01]  /*3800*/  LDL.LU R215, [R1] ;  /* 0x0000000001d77983 */ /* 0x002ea20000300800 */
[----:B------:R-:W-:-:S01]  /*3810*/  FADD R214, R36, R214 ;  /* 0x000000d624d67221 */ /* 0x000fc20000000000 */
[----:B------:R-:W-:Y:S01]  /*3820*/  FADD R213, R37, R213 ;  /* 0x000000d525d57221 */ /* 0x000fe20000000000 */
[----:B------:R-:W-:-:S01]  /*3830*/  FADD R212, R38, R212 ;  /* 0x000000d426d47221 */ /* 0x000fc20000000000 */
[----:B------:R-:W-:Y:S01]  /*3840*/  FADD R211, R39, R211 ;  /* 0x000000d327d37221 */ /* 0x000fe20000000000 */
[----:B------:R-:W-:-:S01]  /*3850*/  FADD R210, R40, R210 ;  /* 0x000000d228d27221 */ /* 0x000fc20000000000 */
[----:B------:R-:W-:Y:S01]  /*3860*/  STL [R1+0xd8], R214 ;  /* 0x0000d8d601007387 */ /* 0x000fe20000100800 */
        /* <DEDUP_REMOVED lines=11> */
[----:B------:R1:W-:Y:S01]  /*3920*/  STL [R1+0xe4], R211 ;  /* 0x0000e4d301007387 */ /* 0x0003e20000100800 */
[----:B------:R-:W-:-:S01]  /*3930*/  FADD R200, R50, R200 ;  /* 0x000000c832c87221 */ /* 0x000fc20000000000 */
[----:B------:R-:W-:Y:S01]  /*3940*/  FADD R199, R51, R199 ;  /* 0x000000c733c77221 */ /* 0x000fe20000000000 */
        /* <DEDUP_REMOVED lines=69> */
[----:B-----5:R-:W-:Y:S01]  /*3da0*/  FADD R0, R121, R0 ;  /* 0x0000000079007221 */ /* 0x020fe20000000000 */
[----:B---3--:R-:W-:-:S01]  /*3db0*/  FADD R227, R134, R227 ;  /* 0x000000e386e37221 */ /* 0x008fc20000000000 */
[----:B----4-:R-:W-:Y:S01]  /*3dc0*/  FADD R226, R133, R226 ;  /* 0x000000e285e27221 */ /* 0x010fe20000000000 */
[----:B--2---:R-:W-:-:S01]  /*3dd0*/  FADD R225, R132, R225 ;  /* 0x000000e184e17221 */ /* 0x004fc20000000000 */
        /* <DEDUP_REMOVED lines=9> */
[----:B------:R-:W-:-:S05]  /*3e70*/  FADD R215, R122, R215 ;  /* 0x000000d77ad77221 */ /* 0x000fca0000000000 */
[----:B------:R2:W-:Y:S04]  /*3e80*/  STL [R1], R215 ;  /* 0x000000d701007387 */ /* 0x0005e80000100800 */
[----:B------:R3:W-:Y:S04]  /*3e90*/  STL [R1+0x4], R216 ;  /* 0x000004d801007387 */ /* 0x0007e80000100800 */
        /* <DEDUP_REMOVED lines=8> */
[----:B-1----:R-:W4:Y:S04]  /*3f20*/  LDL.LU R211, [R1+0x34] ;  /* 0x0000340001d37983 */ /* 0x002f280000300800 */
[----:B------:R1:W-:Y:S04]  /*3f30*/  STL [R1+0x28], R225 ;  /* 0x000028e101007387 */ /* 0x0003e80000100800 */
[----:B------:R-:W4:Y:S04]  /*3f40*/  LDL.LU R212, [R1+0x38] ;  /* 0x0000380001d47983 */ /* 0x000f280000300800 */
[----:B------:R1:W-:Y:S04]  /*3f50*/  STL [R1+0x2c], R226 ;  /* 0x00002ce201007387 */ /* 0x0003e80000100800 */
[----:B------:R-:W4:Y:S04]  /*3f60*/  LDL.LU R213, [R1+0x3c] ;  /* 0x00003c0001d57983 */ /* 0x000f280000300800 */
[----:B------:R1:W-:Y:S04]  /*3f70*/  STL [R1+0x30], R227 ;  /* 0x000030e301007387 */ /* 0x0003e80000100800 */
[----:B------:R-:W4:Y:S04]  /*3f80*/  LDL.LU R214, [R1+0x40] ;  /* 0x0000400001d67983 */ /* 0x000f280000300800 */
[----:B--2---:R-:W2:Y:S04]  /*3f90*/  LDL.LU R215, [R1+0x44] ;  /* 0x0000440001d77983 */ /* 0x004ea80000300800 */
[----:B---3--:R-:W3:Y:S04]  /*3fa0*/  LDL.LU R216, [R1+0x48] ;  /* 0x0000480001d87983 */ /* 0x008ee80000300800 */
[----:B----4-:R-:W4:Y:S04]  /*3fb0*/  LDL.LU R217, [R1+0x4c] ;  /* 0x00004c0001d97983 */ /* 0x010f280000300800 */
[----:B0-----:R-:W4:Y:S04]  /*3fc0*/  LDL.LU R218, [R1+0x50] ;  /* 0x0000500001da7983 */ /* 0x001f280000300800 */
[----:B------:R-:W4:Y:S04]  /*3fd0*/  LDL.LU R219, [R1+0x54] ;  /* 0x0000540001db7983 */ /* 0x000f280000300800 */
[----:B------:R-:W4:Y:S04]  /*3fe0*/  LDL.LU R220, [R1+0x58] ;  /* 0x0000580001dc7983 */ /* 0x000f280000300800 */
[----:B------:R-:W4:Y:S04]  /*3ff0*/  LDL.LU R221, [R1+0x5c] ;  /* 0x00005c0001dd7983 */ /* 0x000f280000300800 */
[----:B------:R-:W4:Y:S04]  /*4000*/  LDL.LU R222, [R1+0x60] ;  /* 0x0000600001de7983 */ /* 0x000f280000300800 */
[----:B------:R-:W4:Y:S04]  /*4010*/  LDL.LU R223, [R1+0x64] ;  /* 0x0000640001df7983 */ /* 0x000f280000300800 */
[----:B------:R-:W4:Y:S04]  /*4020*/  LDL.LU R224, [R1+0x68] ;  /* 0x0000680001e07983 */ /* 0x000f280000300800 */
[----:B-1----:R-:W4:Y:S04]  /*4030*/  LDL.LU R225, [R1+0x6c] ;  /* 0x00006c0001e17983 */ /* 0x002f280000300800 */
[----:B------:R-:W4:Y:S04]  /*4040*/  LDL.LU R226, [R1+0x70] ;  /* 0x0000700001e27983 */ /* 0x000f280000300800 */
[----:B------:R-:W4:Y:S01]  /*4050*/  LDL.LU R227, [R1+0x74] ;  /* 0x0000740001e37983 */ /* 0x000f220000300800 */
[----:B------:R-:W-:-:S05]  /*4060*/  FADD R211, R135, R211 ;  /* 0x000000d387d37221 */ /* 0x000fca0000000000 */
[----:B------:R0:W-:Y:S01]  /*4070*/  STL [R1+0x34], R211 ;  /* 0x000034d301007387 */ /* 0x0001e20000100800 */
[----:B------:R-:W-:-:S03]  /*4080*/  FADD R212, R136, R212 ;  /* 0x000000d488d47221 */ /* 0x000fc60000000000 */
[----:B0-----:R1:W5:Y:S01]  /*4090*/  LDL.LU R211, [R1+0xe4] ;  /* 0x0000e40001d37983 */ /* 0x0013620000300800 */
[----:B------:R-:W-:-:S03]  /*40a0*/  FADD R213, R137, R213 ;  /* 0x000000d589d57221 */ /* 0x000fc60000000000 */
[----:B------:R0:W-:Y:S01]  /*40b0*/  STL [R1+0x38], R212 ;  /* 0x000038d401007387 */ /* 0x0001e20000100800 */
[----:B------:R-:W-:-:S01]  /*40c0*/  FADD R214, R138, R214 ;  /* 0x000000d68ad67221 */ /* 0x000fc20000000000 */
[----:B--2---:R-:W-:Y:S02]  /*40d0*/  FADD R215, R139, R215 ;  /* 0x000000d78bd77221 */ /* 0x004fe40000000000 */
[----:B0-----:R1:W5:Y:S01]  /*40e0*/  LDL.LU R212, [R1+0xe0] ;  /* 0x0000e00001d47983 */ /* 0x0013620000300800 */
[----:B---3--:R-:W-:-:S03]  /*40f0*/  FADD R216, R140, R216 ;  /* 0x000000d88cd87221 */ /* 0x008fc60000000000 */
[----:B------:R0:W-:Y:S01]  /*4100*/  STL [R1+0x3c], R213 ;  /* 0x00003cd501007387 */ /* 0x0001e20000100800 */
[----:B----4-:R-:W-:-:S03]  /*4110*/  FADD R217, R141, R217 ;  /* 0x000000d98dd97221 */ /* 0x010fc60000000000 */
[----:B0-----:R1:W5:Y:S01]  /*4120*/  LDL.LU R213, [R1+0xdc] ;  /* 0x0000dc0001d57983 */ /* 0x0013620000300800 */
[----:B------:R-:W-:-:S03]  /*4130*/  FADD R218, R142, R218 ;  /* 0x000000da8eda7221 */ /* 0x000fc60000000000 */
[----:B------:R0:W-:Y:S01]  /*4140*/  STL [R1+0x40], R214 ;  /* 0x000040d601007387 */ /* 0x0001e20000100800 */
[----:B------:R-:W-:-:S01]  /*4150*/  FADD R219, R143, R219 ;  /* 0x000000db8fdb7221 */ /* 0x000fc20000000000 */
[----:B------:R-:W-:Y:S02]  /*4160*/  FADD R220, R144, R220 ;  /* 0x000000dc90dc7221 */ /* 0x000fe40000000000 */
[----:B0-----:R1:W5:Y:S04]  /*4170*/  LDL.LU R214, [R1+0xd8] ;  /* 0x0000d80001d67983 */ /* 0x0013680000300800 */
[----:B------:R0:W-:Y:S01]  /*4180*/  STL [R1+0x44], R215 ;  /* 0x000044d701007387 */ /* 0x0001e20000100800 */
[----:B------:R-:W-:-:S01]  /*4190*/  FADD R221, R145, R221 ;  /* 0x000000dd91dd7221 */ /* 0x000fc20000000000 */
[----:B------:R-:W-:-:S02]  /*41a0*/  FADD R222, R146, R222 ;  /* 0x000000de92de7221 */ /* 0x000fc40000000000 */
[----:B0-----:R1:W5:Y:S04]  /*41b0*/  LDL.LU R215, [R1+0xd4] ;  /* 0x0000d40001d77983 */ /* 0x0013680000300800 */
[----:B------:R0:W-:Y:S01]  /*41c0*/  STL [R1+0x48], R216 ;  /* 0x000048d801007387 */ /* 0x0001e20000100800 */
[----:B------:R-:W-:-:S03]  /*41d0*/  FADD R223, R147, R223 ;  /* 0x000000df93df7221 */ /* 0x000fc60000000000 */
        /* <DEDUP_REMOVED lines=13> */
[----:B------:R0:W-:Y:S04]  /*42b0*/  STL [R1+0x5c], R221 ;  /* 0x00005cdd01007387 */ /* 0x0001e80000100800 */
        /* <DEDUP_REMOVED lines=12> */
[----:B0-----:R1:W5:Y:S01]  /*4380*/  LDL.LU R227, [R1+0xa4] ;  /* 0x0000a40001e37983 */ /* 0x0013620000300800 */
[----:B------:R-:W-:-:S05]  /*4390*/  UMOV UR6, URZ ;  /* 0x0000003f00067c82 */ /* 0x000fca0008000000 */
.L_x_31:
[----:B------:R-:W-:Y:S05]  /*43a0*/  @!P1 BRA `(.L_x_32) ;  /* 0x0000000000049947 */ /* 0x000fea0003800000 */
[----:B------:R-:W-:Y:S01]  /*43b0*/  BPT.TRAP 0x1 ;  /* 0x000000040000795c */ /* 0x000fe20000300000 */
.L_x_32:
[----:B------:R3:W-:Y:S04]  /*43c0*/  STL [R1+0xa8], R2 ;  /* 0x0000a80201007387 */ /* 0x0007e80000100800 */
[----:B---3--:R-:W3:Y:S04]  /*43d0*/  LDL R2, [R1+0x78] ;  /* 0x0000780001027983 */ /* 0x008ee80000100800 */
[----:B-----5:R4:W-:Y:S04]  /*43e0*/  STL [R1+0xa4], R0 ;  /* 0x0000a40001007387 */ /* 0x0209e80000100800 */
[----:B----4-:R-:W4:Y:S01]  /*43f0*/  LDL R0, [R1+0x80] ;  /* 0x0000800001007983 */ /* 0x010f220000100800 */
[----:B0-----:R-:W-:Y:S01]  /*4400*/  IMAD.U32 R229, RZ, RZ, UR24 ;  /* 0x00000018ffe57e24 */ /* 0x001fe2000f8e00ff */
[----:B---3--:R-:W-:-:S02]  /*4410*/  ISETP.NE.AND P0, PT, R2, RZ, PT ;  /* 0x000000ff0200720c */ /* 0x008fc40003f05270 */
[----:B------:R0:W5:Y:S11]  /*4420*/  LDL.LU R2, [R1+0xa8] ;  /* 0x0000a80001027983 */ /* 0x0001760000300800 */
[----:B------:R-:W-:-:S05]  /*4430*/  @P0 LEA R229, R229, UR12, 0x3 ;  /* 0x0000000ce5e50c11 */ /* 0x000fca000f8e18ff */
[----:B------:R-:W-:-:S05]  /*4440*/  @P0 VIADD R229, R229, 0x28 ;  /* 0x00000028e5e50836 */ /* 0x000fca0000000000 */
[----:B----4-:R-:W-:Y:S02]  /*4450*/  @P0 PRMT R229, R0, 0x654, R229 ;  /* 0x0000065400e50816 */ /* 0x010fe400000000e5 */
[----:B------:R0:W5:Y:S01]  /*4460*/  LDL.LU R0, [R1+0xa4] ;  /* 0x0000a40001007983 */ /* 0x0001620000300800 */
[----:B------:R-:W-:Y:S01]  /*4470*/  UISETP.GT.U32.AND UP0, UPT, UR13, 0x1, UPT ;  /* 0x000000010d00788c */ /* 0x000fe2000bf04070 */
[----:B------:R0:W-:Y:S05]  /*4480*/  @P0 SYNCS.ARRIVE.TRANS64.RED.A1T0 RZ, [R229+URZ], RZ ;  /* 0x000000ffe5ff09a7 */ /* 0x0001ea000810043f */
[----:B------:R-:W-:-:S13]  /*4490*/  PLOP3.LUT P0, PT, PT, PT, UP0, 0x80, 0x0 ;  /* 0x000000000000781c */ /* 0x000fda0003f0f008 */
[----:B0-----:R-:W-:Y:S05]  /*44a0*/  @P0 BRA `(.L_x_33) ;  /* 0x0000000000040947 */ /* 0x001fea0003800000 */
[----:B------:R-:W-:Y:S01]  /*44b0*/  BPT.TRAP 0x1 ;  /* 0x000000040000795c */ /* 0x000fe20000300000 */
.L_x_33:
[----:B------:R-:W-:Y:S01]  /*44c0*/  UIADD3 UR19, UR19, 0x1, URZ ;  /* 0x0000000113137890 */ /* 0x000fe2000fffe03f */
[C---:B------:R-:W-:Y:S01]  /*44d0*/  ISETP.GT.AND P0, PT, R228.reuse, 0x1, PT ;  /* 0x00000001e400780c */ /* 0x040fe20003f04270 */
[----:B------:R-:W-:Y:S01]  /*44e0*/  UIADD3 UR24, UR24, 0x1, URZ ;  /* 0x0000000118187890 */ /* 0x000fe2000fffe03f */
[----:B------:R-:W-:Y:S01]  /*44f0*/  VIADD R228, R228, 0xffffffff ;  /* 0xffffffffe4e47836 */ /* 0x000fe20000000000 */
[----:B------:R-:W-:Y:S02]  /*4500*/  UISETP.NE.AND UP0, UPT, UR19, 0x5, UPT ;  /* 0x000000051300788c */ /* 0x000fe4000bf05270 */
[----:B------:R-:W-:Y:S02]  /*4510*/  UISETP.NE.AND UP1, UPT, UR24, 0x5, UPT ;  /* 0x000000051800788c */ /* 0x000fe4000bf25270 */
[----:B------:R-:W-:Y:S02]  /*4520*/  USEL UR8, URZ, 0x1, UP0 ;  /* 0x000000013f087887 */ /* 0x000fe40008000000 */
[----:B------:R-:W-:-:S02]  /*4530*/  USEL UR19, UR19, URZ, UP0 ;  /* 0x0000003f13137287 */ /* 0x000fc40008000000 */
[----:B------:R-:W-:Y:S02]  /*4540*/  USEL UR24, UR24, URZ, UP1 ;  /* 0x0000003f18187287 */ /* 0x000fe40008800000 */
[----:B------:R-:W-:Y:S01]  /*4550*/  LOP3.LUT R227, R227, UR8, RZ, 0x3c, !PT ;  /* 0x00000008e3e37c12 */ /* 0x000fe2000f8e3cff */
[----:B------:R-:W-:Y:S01]  /*4560*/  UMOV UR8, 0x1 ;  /* 0x0000000100087882 */ /* 0x000fe20000000000 */
[----:B------:R-:W-:Y:S08]  /*4570*/  @P0 BRA `(.L_x_34) ;  /* 0xffffffec007c0947 */ /* 0x000ff0000383ffff */
.L_x_26:
[----:B------:R-:W-:-:S04]  /*4580*/  UISETP.NE.AND UP0, UPT, UR6, URZ, UPT ;  /* 0x0000003f0600728c */ /* 0x000fc8000bf05270 */
[----:B------:R-:W-:-:S06]  /*4590*/  USEL UR6, URZ, 0x1, !UP0 ;  /* 0x000000013f067887 */ /* 0x000fcc000c000000 */
[----:B------:R-:W-:-:S13]  /*45a0*/  ISETP.NE.AND P0, PT, RZ, UR6, PT ;  /* 0x00000006ff007c0c */ /* 0x000fda000bf05270 */
[----:B------:R-:W-:Y:S05]  /*45b0*/  @!P0 BRA `(.L_x_35) ;  /* 0x0000000c00dc8947 */ /* 0x000fea0003800000 */
[----:B------:R-:W3:Y:S04]  /*45c0*/  LDL.LU R227, [R1+0x74] ;  /* 0x0000740001e37983 */ /* 0x000ee80000300800 */
[----:B---3--:R0:W-:Y:S04]  /*45d0*/  STL [R1+0xa4], R227 ;  /* 0x0000a4e301007387 */ /* 0x0081e80000100800 */
[----:B0-----:R-:W3:Y:S04]  /*45e0*/  LDL.LU R227, [R1+0x70] ;  /* 0x0000700001e37983 */ /* 0x001ee80000300800 */
        /* <DEDUP_REMOVED lines=55> */
[----:B0-----:R-:W3:Y:S01]  /*4960*/  LDL.LU R227, [R1] ;  /* 0x0000000001e37983 */ /* 0x001ee20000300800 */
[----:B------:R-:W-:-:S02]  /*4970*/  WARPGROUP.DEPBAR.LE gsb0, 0x0 ;  /* 0x00008000000079c5 */ /* 0x000fc40000010000 */
[----:B------:R-:W-:Y:S01]  /*4980*/  FADD R226, R24, R226 ;  /* 0x000000e218e27221 */ /* 0x000fe20000000000 */
        /* <DEDUP_REMOVED lines=95> */
[----:B-----5:R-:W-:Y:S01]  /*4f80*/  FADD R2, R120, R2 ;  /* 0x0000000278027221 */ /* 0x020fe20000000000 */
[----:B------:R-:W-:Y:S01]  /*4f90*/  FADD R0, R121, R0 ;  /* 0x0000000079007221 */ /* 0x000fe20000000000 */
[----:B---3--:R-:W-:-:S05]  /*4fa0*/  FADD R227, R122, R227 ;  /* 0x000000e37ae37221 */ /* 0x008fca0000000000 */
[----:B------:R0:W-:Y:S04]  /*4fb0*/  STL [R1], R227 ;  /* 0x000000e301007387 */ /* 0x0001e80000100800 */
[----:B0-----:R-:W3:Y:S02]  /*4fc0*/  LDL.LU R227, [R1+0x114] ;  /* 0x0001140001e37983 */ /* 0x001ee40000300800 */
[----:B---3--:R-:W-:-:S05]  /*4fd0*/  FADD R227, R123, R227 ;  /* 0x000000e37be37221 */ /* 0x008fca0000000000 */
[----:B------:R0:W-:Y:S04]  /*4fe0*/  STL [R1+0x4], R227 ;  /* 0x000004e301007387 */ /* 0x0001e80000100800 */
        /* <DEDUP_REMOVED lines=83> */
[----:B------:R0:W-:Y:S02]  /*5520*/  STL [R1+0x74], R227 ;  /* 0x000074e301007387 */ /* 0x0001e40000100800 */
.L_x_35:
[----:B0-----:R-:W-:-:S04]  /*5530*/  IMAD.U32 R227, RZ, RZ, UR31 ;  /* 0x0000001fffe37e24 */ /* 0x001fc8000f8e00ff */
[----:B------:R0:W-:Y:S01]  /*5540*/  SYNCS.ARRIVE.TRANS64.A1T0 RZ, [R227+UR29], RZ ;  /* 0x000000ffe3ff79a7 */ /* 0x0001e2000810001d */
[----:B------:R-:W-:Y:S02]  /*5550*/  WARPGROUP.DEPBAR.LE gsb0, 0x0 ;  /* 0x00008000000079c5 */ /* 0x000fe40000010000 */
[----:B------:R-:W3:Y:S02]  /*5560*/  LDC R24, c[0x0][0x28c] ;  /* 0x0000a300ff187b82 */ /* 0x000ee40000000800 */
[----:B---3--:R-:W-:-:S13]  /*5570*/  ISETP.GE.AND P0, PT, R24, 0x1, PT ;  /* 0x000000011800780c */ /* 0x008fda0003f06270 */
[----:B0-----:R-:W-:Y:S05]  /*5580*/  @!P0 BRA `(.L_x_36) ;  /* 0x0000000000608947 */ /* 0x001fea0003800000 */
[----:B------:R-:W-:-:S06]  /*5590*/  UISETP.NE.AND UP0, UPT, UR27, 0x3, UPT ;  /* 0x000000031b00788c */ /* 0x000fcc000bf05270 */
[----:B------:R-:W-:-:S13]  /*55a0*/  PLOP3.LUT P0, PT, PT, PT, UP0, 0x80, 0x0 ;  /* 0x000000000000781c */ /* 0x000fda0003f0f008 */
[----:B------:R-:W-:Y:S05]  /*55b0*/  @!P0 BRA `(.L_x_37) ;  /* 0x0000000000048947 */ /* 0x000fea0003800000 */
[----:B------:R-:W-:Y:S01]  /*55c0*/  BPT.TRAP 0x1 ;  /* 0x000000040000795c */ /* 0x000fe20000300000 */
.L_x_37:
[----:B-----5:R0:W-:Y:S04]  /*55d0*/  STL [R1+0xa4], R0 ;  /* 0x0000a40001007387 */ /* 0x0201e80000100800 */
[----:B------:R-:W3:Y:S04]  /*55e0*/  LDL R227, [R1+0x80] ;  /* 0x0000800001e37983 */ /* 0x000ee80000100800 */
[----:B0-----:R-:W4:Y:S02]  /*55f0*/  LDL R0, [R1+0x78] ;  /* 0x0000780001007983 */ /* 0x001f240000100800 */
[----:B----4-:R-:W-:-:S02]  /*5600*/  ISETP.NE.AND P0, PT, R0, RZ, PT ;  /* 0x000000ff0000720c */ /* 0x010fc40003f05270 */
[----:B------:R0:W5:Y:S11]  /*5610*/  LDL.LU R0, [R1+0xa4] ;  /* 0x0000a40001007983 */ /* 0x0001760000300800 */
[----:B------:R-:W-:-:S05]  /*5620*/  VOTEU.ANY UP0, P0 ;  /* 0x00000000003f7886 */ /* 0x000fca0000000100 */
[----:B------:R-:W-:-:S06]  /*5630*/  @UP0 UIADD3 UR6, UR16, UR5, URZ ;  /* 0x0000000510060290 */ /* 0x000fcc000fffe03f */
[----:B------:R-:W-:-:S04]  /*5640*/  IMAD.U32 R24, RZ, RZ, UR6 ;  /* 0x00000006ff187e24 */ /* 0x000fc8000f8e00ff */
[----:B------:R-:W-:-:S04]  /*5650*/  @P0 IMAD.WIDE.U32 R24, R24, -0x33333333, RZ ;  /* 0xcccccccd18180825 */ /* 0x000fc800078e00ff */
[----:B------:R-:W-:Y:S01]  /*5660*/  IMAD.U32 R27, RZ, RZ, UR6 ;  /* 0x00000006ff1b7e24 */ /* 0x000fe2000f8e00ff */
[----:B------:R-:W-:-:S05]  /*5670*/  @P0 SHF.R.U32.HI R24, RZ, 0x2, R25 ;  /* 0x00000002ff180819 */ /* 0x000fca0000011619 */
[----:B------:R-:W-:-:S05]  /*5680*/  @P0 IMAD R24, R24, -0x5, R27 ;  /* 0xfffffffb18180824 */ /* 0x000fca00078e021b */
[----:B------:R-:W-:Y:S01]  /*5690*/  @P0 LEA R24, R24, UR12, 0x3 ;  /* 0x0000000c18180c11 */ /* 0x000fe2000f8e18ff */
[----:B------:R-:W-:-:S04]  /*56a0*/  UISETP.GT.U32.AND UP0, UPT, UR13, 0x1, UPT ;  /* 0x000000010d00788c */ /* 0x000fc8000bf04070 */
[----:B------:R-:W-:-:S05]  /*56b0*/  @P0 VIADD R24, R24, 0x28 ;  /* 0x0000002818180836 */ /* 0x000fca0000000000 */
[----:B---3--:R-:W-:-:S04]  /*56c0*/  @P0 PRMT R24, R227, 0x654, R24 ;  /* 0x00000654e3180816 */ /* 0x008fc80000000018 */
[----:B------:R0:W-:Y:S01]  /*56d0*/  @P0 SYNCS.ARRIVE.TRANS64.RED.A1T0 RZ, [R24+URZ], RZ ;  /* 0x000000ff18ff09a7 */ /* 0x0001e2000810043f */
[----:B------:R-:W-:-:S13]  /*56e0*/  PLOP3.LUT P0, PT, PT, PT, UP0, 0x80, 0x0 ;  /* 0x000000000000781c */ /* 0x000fda0003f0f008 */
[----:B0-----:R-:W-:Y:S05]  /*56f0*/  @P0 BRA `(.L_x_36) ;  /* 0x0000000000040947 */ /* 0x001fea0003800000 */
[----:B------:R-:W-:Y:S01]  /*5700*/  BPT.TRAP 0x1 ;  /* 0x000000040000795c */ /* 0x000fe20000300000 */
.L_x_36:
[----:B------:R-:W0:Y:S01]  /*5710*/  S2R R25, SR_TID.X ;  /* 0x0000000000197919 */ /* 0x000e220000002100 */
[----:B------:R-:W-:Y:S01]  /*5720*/  IMAD.U32 R24, RZ, RZ, UR30 ;  /* 0x0000001eff187e24 */ /* 0x000fe2000f8e00ff */
[----:B------:R-:W-:Y:S01]  /*5730*/  UIADD3 UR5, UR28, UR5, URZ ;  /* 0x000000051c057290 */ /* 0x000fe2000fffe03f */
[----:B------:R-:W3:Y:S01]  /*5740*/  LDC R35, c[0x0][0x288] ;  /* 0x0000a200ff237b82 */ /* 0x000ee20000000800 */
[----:B------:R-:W-:Y:S02]  /*5750*/  UISETP.GE.U32.AND UP1, UPT, UR28, 0x5, UPT ;  /* 0x000000051c00788c */ /* 0x000fe4000bf26070 */
[----:B------:R-:W-:Y:S01]  /*5760*/  SHF.L.U32 R24, R24, 0x1f, RZ ;  /* 0x0000001f18187819 */ /* 0x000fe200000006ff */
[----:B------:R-:W-:Y:S02]  /*5770*/  UISETP.GT.U32.AND UP0, UPT, UR5, 0x4, UPT ;  /* 0x000000040500788c */ /* 0x000fe4000bf04070 */
[----:B------:R-:W-:Y:S01]  /*5780*/  UIMAD.WIDE.U32 UR6, UR5, -0x33333333, URZ ;  /* 0xcccccccd050678a5 */ /* 0x000fe2000f8e003f */
[----:B------:R-:W4:Y:S01]  /*5790*/  SYNCS.PHASECHK.TRANS64.TRYWAIT P0, [UR17+0x8], R24 ;  /* 0x00000818ff0075a7 */ /* 0x000f220008000151 */
[----:B------:R-:W-:-:S02]  /*57a0*/  UISETP.LT.U32.AND UP0, UPT, UR28, 0x5, UP0 ;  /* 0x000000051c00788c */ /* 0x000fc40008701070 */
[----:B------:R-:W-:Y:S02]  /*57b0*/  USHF.R.U32.HI UR6, URZ, 0x2, UR7 ;  /* 0x000000023f067899 */ /* 0x000fe40008011607 */
[----:B------:R-:W-:Y:S02]  /*57c0*/  USEL UR8, URZ, 0x1, !UP0 ;  /* 0x000000013f087887 */ /* 0x000fe4000c000000 */
[----:B------:R-:W-:Y:S02]  /*57d0*/  UIMAD UR5, UR6, -0x5, UR5 ;  /* 0xfffffffb060578a4 */ /* 0x000fe4000f8e0205 */
[----:B------:R-:W-:-:S04]  /*57e0*/  ULOP3.LUT UR4, UR4, UR8, URZ, 0x3c, !UPT ;  /* 0x0000000804047292 */ /* 0x000fc8000f8e3c3f */
[----:B------:R-:W-:Y:S01]  /*57f0*/  @UP1 ULOP3.LUT UR4, UR4, 0x1, UR6, 0x78, !UPT ;  /* 0x0000000104041892 */ /* 0x000fe2000f8e7806 */
[----:B0-----:R-:W-:-:S04]  /*5800*/  SHF.R.S32.HI R26, RZ, 0x1f, R25 ;  /* 0x0000001fff1a7819 */ /* 0x001fc80000011419 */
[----:B------:R-:W-:-:S04]  /*5810*/  LEA.HI R26, R26, R25, RZ, 0x7 ;  /* 0x000000191a1a7211 */ /* 0x000fc800078f38ff */
[----:B------:R-:W-:-:S05]  /*5820*/  LOP3.LUT R26, R26, 0xffffff80, RZ, 0xc0, !PT ;  /* 0xffffff801a1a7812 */ /* 0x000fca00078ec0ff */
[----:B------:R-:W-:-:S05]  /*5830*/  IMAD.IADD R26, R25, 0x1, -R26 ;  /* 0x00000001191a7824 */ /* 0x000fca00078e0a1a */
[----:B------:R-:W-:-:S04]  /*5840*/  SHF.R.S32.HI R25, RZ, 0x1f, R26 ;  /* 0x0000001fff197819 */ /* 0x000fc8000001141a */
[----:B------:R-:W-:-:S04]  /*5850*/  LEA.HI R25, R25, R26, RZ, 0x2 ;  /* 0x0000001a19197211 */ /* 0x000fc800078f10ff */
[----:B------:R-:W-:-:S05]  /*5860*/  LOP3.LUT R25, R25, 0xfffffffc, RZ, 0xc0, !PT ;  /* 0xfffffffc19197812 */ /* 0x000fca00078ec0ff */
[----:B------:R-:W-:-:S04]  /*5870*/  IMAD.IADD R40, R26, 0x1, -R25 ;  /* 0x000000011a287824 */ /* 0x000fc800078e0a19 */
[----:B------:R-:W-:Y:S01]  /*5880*/  IMAD.SHL.U32 R32, R40, 0x2, RZ ;  /* 0x0000000228207824 */ /* 0x000fe200078e00ff */
[----:B---34-:R-:W-:Y:S06]  /*5890*/  @!P0 BRA `(.L_x_38) ;  /* 0x000000a800b48947 */ /* 0x018fec0003800000 */
.L_x_325:
[----:B-----5:R3:W-:Y:S01]  /*58a0*/  STL [R1+0xa8], R2 ;  /* 0x0000a80201007387 */ /* 0x0207e20000100800 */
[----:B------:R-:W-:Y:S01]  /*58b0*/  ULDC UR8, c[0x0][0x284] ;  /* 0x0000a10000087ab9 */ /* 0x000fe20000000800 */
[----:B------:R-:W-:Y:S01]  /*58c0*/  SHF.R.S32.HI R33, RZ, 0x1f, R32 ;  /* 0x0000001fff217819 */ /* 0x000fe20000011420 */
[----:B------:R-:W-:Y:S01]  /*58d0*/  ULDC.64 UR6, c[0x0][0x5d0] ;  /* 0x0001740000067ab9 */ /* 0x000fe20000000a00 */
[----:B---3--:R-:W3:Y:S04]  /*58e0*/  LDL.LU R2, [R1+0x90] ;  /* 0x0000900001027983 */ /* 0x008ee80000300800 */
[----:B------:R4:W-:Y:S04]  /*58f0*/  STL [R1+0xa4], R0 ;  /* 0x0000a40001007387 */ /* 0x0009e80000100800 */
[----:B------:R-:W2:Y:S04]  /*5900*/  LDL R227, [R1+0x7c] ;  /* 0x00007c0001e37983 */ /* 0x000ea80000100800 */
[----:B----4-:R-:W4:Y:S01]  /*5910*/  LDL R0, [R1+0x8c] ;  /* 0x00008c0001007983 */ /* 0x010f220000100800 */
[----:B---3--:R-:W-:-:S03]  /*5920*/  IMAD.SHL.U32 R37, R2, 0x100, RZ ;  /* 0x0000010002257824 */ /* 0x008fc600078e00ff */
[----:B------:R3:W5:Y:S01]  /*5930*/  LDL.LU R2, [R1+0xa8] ;  /* 0x0000a80001027983 */ /* 0x0007620000300800 */
[----:B----4-:R-:W-:-:S03]  /*5940*/  IMAD.SHL.U32 R34, R0, 0x40, RZ ;  /* 0x0000004000227824 */ /* 0x010fc600078e00ff */
[----:B------:R3:W5:Y:S02]  /*5950*/  LDL.LU R0, [R1+0xa4] ;  /* 0x0000a40001007983 */ /* 0x0007640000300800 */
[----:B------:R-:W-:Y:S02]  /*5960*/  ISETP.GE.AND P0, PT, R34, UR8, PT ;  /* 0x0000000822007c0c */ /* 0x000fe4000bf06270 */
[----:B--2---:R-:W-:Y:S02]  /*5970*/  SHF.R.S32.HI R38, RZ, 0x1f, R227 ;  /* 0x0000001fff267819 */ /* 0x004fe400000114e3 */
[----:B------:R-:W-:Y:S01]  /*5980*/  ISETP.GE.OR P0, PT, R37, R35, P0 ;  /* 0x000000232500720c */ /* 0x000fe20000706670 */
[----:B0-----:R-:W-:-:S04]  /*5990*/  IMAD.WIDE.U32 R24, R227, UR6, R32 ;  /* 0x00000006e3187c25 */ /* 0x001fc8000f8e0020 */
[----:B------:R-:W-:Y:S01]  /*59a0*/  IMAD R26, R38, UR6, RZ ;  /* 0x00000006261a7c24 */ /* 0x000fe2000f8e02ff */
[----:B------:R-:W-:Y:S02]  /*59b0*/  SHF.R.S32.HI R36, RZ, 0x1f, R37 ;  /* 0x0000001fff247819 */ /* 0x000fe40000011425 */
[----:B------:R-:W-:Y:S01]  /*59c0*/  IADD3 R24, P1, R37, R24, RZ ;  /* 0x0000001825187210 */ /* 0x000fe20007f3e0ff */
[----:B------:R-:W-:-:S05]  /*59d0*/  IMAD R27, R227, UR7, R26 ;  /* 0x00000007e31b7c24 */ /* 0x000fca000f8e021a */
[----:B------:R-:W-:Y:S01]  /*59e0*/  IADD3.X R25, R36, R25, R27, P1, !PT ;  /* 0x0000001924197210 */ /* 0x000fe20000ffe41b */
[----:B---3--:R-:W-:Y:S06]  /*59f0*/  @P0 BRA `(.L_x_39) ;  /* 0x0000008c00cc0947 */ /* 0x008fec0003800000 */
[----:B------:R0:W-:Y:S01]  /*5a00*/  STL.64 [R1+0xb0], R4 ;  /* 0x0000b00401007387 */ /* 0x0001e20000100a00 */
[----:B------:R-:W2:Y:S01]  /*5a10*/  LDC.64 R28, c[0x0][0x5c8] ;  /* 0x00017200ff1c7b82 */ /* 0x000ea20000000a00 */
[----:B------:R-:W-:Y:S02]  /*5a20*/  ULDC.64 UR6, c[0x0][0x5c0] ;  /* 0x0001700000067ab9 */ /* 0x000fe40000000a00 */
[----:B0-----:R-:W3:Y:S04]  /*5a30*/  LDL.64 R4, [R1+0x98] ;  /* 0x0000980001047983 */ /* 0x001ee80000100a00 */
[----:B-----5:R0:W-:Y:S04]  /*5a40*/  STL [R1+0xa8], R2 ;  /* 0x0000a80201007387 */ /* 0x0201e80000100800 */
[----:B0-----:R-:W3:Y:S04]  /*5a50*/  LDL.LU R2, [R1+0x8c] ;  /* 0x00008c0001027983 */ /* 0x001ee80000300800 */
[----:B------:R0:W-:Y:S04]  /*5a60*/  STL [R1+0xa4], R0 ;  /* 0x0000a40001007387 */ /* 0x0001e80000100800 */
[----:B0-----:R-:W4:Y:S01]  /*5a70*/  LDL R0, [R1+0x94] ;  /* 0x0000940001007983 */ /* 0x001f220000100800 */
[----:B---3--:R-:W-:-:S03]  /*5a80*/  IMAD.WIDE R30, R2, 0x40, R4 ;  /* 0x00000040021e7825 */ /* 0x008fc600078e0204 */
[----:B------:R0:W5:Y:S04]  /*5a90*/  LDL.LU.64 R4, [R1+0xb0] ;  /* 0x0000b00001047983 */ /* 0x0001680000300a00 */
[----:B------:R0:W5:Y:S01]  /*5aa0*/  LDL.LU R2, [R1+0xa8] ;  /* 0x0000a80001027983 */ /* 0x0001620000300800 */
[-C--:B--2---:R-:W-:Y:S02]  /*5ab0*/  IMAD R26, R31, R28.reuse, RZ ;  /* 0x0000001c1f1a7224 */ /* 0x084fe400078e02ff */
[----:B------:R-:W-:-:S04]  /*5ac0*/  IMAD.WIDE.U32 R24, R30, R28, R24 ;  /* 0x0000001c1e187225 */ /* 0x000fc800078e0018 */
[----:B------:R-:W-:Y:S01]  /*5ad0*/  IMAD R27, R30, R29, R26 ;  /* 0x0000001d1e1b7224 */ /* 0x000fe200078e021a */
[----:B------:R-:W-:Y:S01]  /*5ae0*/  LEA R26, P0, R28, R24, 0x3 ;  /* 0x000000181c1a7211 */ /* 0x000fe200078018ff */
[----:B----4-:R-:W-:Y:S01]  /*5af0*/  IMAD.IADD R39, R0, 0x1, -R34 ;  /* 0x0000000100277824 */ /* 0x010fe200078e0a22 */
[----:B------:R-:W-:Y:S01]  /*5b00*/  IADD3 R24, P1, R24, UR6, RZ ;  /* 0x0000000618187c10 */ /* 0x000fe2000ff3e0ff */
[----:B------:R0:W5:Y:S01]  /*5b10*/  LDL.LU R0, [R1+0xa4] ;  /* 0x0000a40001007983 */ /* 0x0001620000300800 */
[----:B------:R-:W-:Y:S01]  /*5b20*/  IMAD.IADD R27, R25, 0x1, R27 ;  /* 0x00000001191b7824 */ /* 0x000fe200078e021b */
[----:B------:R-:W-:-:S04]  /*5b30*/  IADD3 R26, P3, R26, UR6, RZ ;  /* 0x000000061a1a7c10 */ /* 0x000fc8000ff7e0ff */
[----:B------:R-:W-:Y:S01]  /*5b40*/  LEA.HI.X R29, R28, R27, R29, 0x3, P0 ;  /* 0x0000001b1c1d7211 */ /* 0x000fe200000f1c1d */
[----:B------:R-:W-:Y:S01]  /*5b50*/  IMAD R28, R40, -0x2, R35 ;  /* 0xfffffffe281c7824 */ /* 0x000fe200078e0223 */
[----:B------:R-:W-:Y:S01]  /*5b60*/  FSETP.NEU.AND P0, PT, RZ, UR26, PT ;  /* 0x0000001aff007c0b */ /* 0x000fe2000bf0d000 */
[----:B------:R-:W-:Y:S01]  /*5b70*/  BSSY B0, `(.L_x_39) ;  /* 0x00008db000007945 */ /* 0x000fe20003800000 */
[----:B------:R-:W-:Y:S02]  /*5b80*/  IADD3.X R25, R27, UR7, RZ, P1, !PT ;  /* 0x000000071b197c10 */ /* 0x000fe40008ffe4ff */
[----:B------:R-:W-:Y:S01]  /*5b90*/  IADD3.X R27, R29, UR7, RZ, P3, !PT ;  /* 0x000000071d1b7c10 */ /* 0x000fe20009ffe4ff */
[----:B------:R-:W-:-:S08]  /*5ba0*/  IMAD.IADD R34, R28, 0x1, -R37 ;  /* 0x000000011c227824 */ /* 0x000fd000078e0a25 */
[----:B0-----:R-:W-:Y:S05]  /*5bb0*/  @!P0 BRA `(.L_x_40) ;  /* 0x0000006800d88947 */ /* 0x001fea0003800000 */
[----:B------:R-:W-:Y:S01]  /*5bc0*/  ULDC.64 UR6, c[0x0][0x5b8] ;  /* 0x00016e0000067ab9 */ /* 0x000fe20000000a00 */
[----:B------:R-:W-:Y:S01]  /*5bd0*/  ULDC.64 UR8, c[0x0][0x5a8] ;  /* 0x00016a0000087ab9 */ /* 0x000fe20000000a00 */
[----:B------:R-:W-:Y:S01]  /*5be0*/  IMAD.WIDE.U32 R32, R227, UR6, R32 ;  /* 0x00000006e3207c25 */ /* 0x000fe2000f8e0020 */
[----:B------:R-:W-:Y:S03]  /*5bf0*/  BSSY B1, `(.L_x_41) ;  /* 0x0000010000017945 */ /* 0x000fe60003800000 */
[----:B------:R-:W-:Y:S01]  /*5c00*/  IMAD R28, R38, UR6, RZ ;  /* 0x00000006261c7c24 */ /* 0x000fe2000f8e02ff */
[----:B------:R-:W-:-:S03]  /*5c10*/  IADD3 R32, P0, R37, R32, RZ ;  /* 0x0000002025207210 */ /* 0x000fc60007f1e0ff */
[----:B------:R-:W-:Y:S01]  /*5c20*/  IMAD R29, R227, UR7, R28 ;  /* 0x00000007e31d7c24 */ /* 0x000fe2000f8e021c */
[----:B------:R-:W-:Y:S02]  /*5c30*/  ULDC.64 UR6, c[0x0][0x5b0] ;  /* 0x00016c0000067ab9 */ /* 0x000fe40000000a00 */
[----:B------:R-:W-:Y:S02]  /*5c40*/  IMAD R35, R31, UR6, RZ ;  /* 0x000000061f237c24 */ /* 0x000fe4000f8e02ff */
[----:B------:R-:W-:Y:S02]  /*5c50*/  IADD3.X R33, R36, R33, R29, P0, !PT ;  /* 0x0000002124217210 */ /* 0x000fe400007fe41d */
[----:B------:R-:W-:Y:S01]  /*5c60*/  ISETP.GE.AND P0, PT, R39, 0x1, PT ;  /* 0x000000012700780c */ /* 0x000fe20003f06270 */
[C---:B------:R-:W-:Y:S02]  /*5c70*/  IMAD R35, R30.reuse, UR7, R35 ;  /* 0x000000071e237c24 */ /* 0x040fe4000f8e0223 */
[----:B------:R-:W-:Y:S01]  /*5c80*/  IMAD.WIDE.U32 R28, R30, UR6, R32 ;  /* 0x000000061e1c7c25 */ /* 0x000fe2000f8e0020 */
[----:B------:R-:W-:-:S02]  /*5c90*/  ISETP.LT.OR P4, PT, R34, 0x1, !P0 ;  /* 0x000000012200780c */ /* 0x000fc40004781670 */
[----:B------:R-:W-:-:S04]  /*5ca0*/  IADD3 R28, P1, R28, UR8, RZ ;  /* 0x000000081c1c7c10 */ /* 0x000fc8000ff3e0ff */
[--C-:B------:R-:W-:Y:S02]  /*5cb0*/  IADD3.X R29, R29, UR9, R35.reuse, P1, !PT ;  /* 0x000000091d1d7c10 */ /* 0x100fe40008ffe423 */
[----:B------:R-:W-:-:S05]  /*5cc0*/  PRMT R35, RZ, 0x7610, R35 ;  /* 0x00007610ff237816 */ /* 0x000fca0000000023 */
[----:B------:R-:W-:Y:S05]  /*5cd0*/  @P4 BRA `(.L_x_42) ;  /* 0x0000000000044947 */ /* 0x000fea0003800000 */
[----:B------:R0:W5:Y:S02]  /*5ce0*/  LDG.E.U8 R35, desc[UR22][R28.64] ;  /* 0x000000161c237981 */ /* 0x000164000c1e1100 */
.L_x_42:
[----:B------:R-:W-:Y:S05]  /*5cf0*/  BSYNC B1 ;  /* 0x0000000000017941 */ /* 0x000fea0003800000 */
.L_x_41:
[----:B-----5:R-:W-:Y:S01]  /*5d00*/  LOP3.LUT R35, R35, 0xff, RZ, 0xc0, !PT ;  /* 0x000000ff23237812 */ /* 0x020fe200078ec0ff */
[----:B------:R-:W-:Y:S01]  /*5d10*/  BSSY B1, `(.L_x_43) ;  /* 0x000000b000017945 */ /* 0x000fe20003800000 */
[----:B------:R-:W-:Y:S02]  /*5d20*/  ISETP.LT.OR P3, PT, R34, 0x2, !P0 ;  /* 0x000000022200780c */ /* 0x000fe40004761670 */
[----:B------:R-:W-:-:S05]  /*5d30*/  F2FP.F16.E5M2.UNPACK_B R35, R35 ;  /* 0x00000023ff23723e */ /* 0x000fca00020004ff */
[----:B------:R-:W-:-:S05]  /*5d40*/  HADD2.F32 R35, -RZ, R35.H0_H0 ;  /* 0x20000023ff237230 */ /* 0x000fca0000004100 */
[----:B------:R-:W-:-:S04]  /*5d50*/  FMUL R35, R35, UR26 ;  /* 0x0000001a23237c20 */ /* 0x000fc80008400000 */
[----:B------:R-:W-:-:S05]  /*5d60*/  FFMA R35, R226, UR25, R35 ;  /* 0x00000019e2237c23 */ /* 0x000fca0008000023 */
[----:B------:R-:W-:Y:S02]  /*5d70*/  F2FP.SATFINITE.E5M2.F32.PACK_AB_MERGE_C R37, RZ, R35, RZ ;  /* 0x00000023ff25723e */ /* 0x000fe400048060ff */
[----:B------:R-:W-:-:S03]  /*5d80*/  PRMT R35, RZ, 0x7610, R35 ;  /* 0x00007610ff237816 */ /* 0x000fc60000000023 */
[----:B------:R2:W-:Y:S01]  /*5d90*/  @!P4 STG.E.U8 desc[UR22][R24.64], R37 ;  /* 0x000000251800c986 */ /* 0x0005e2000c101116 */
[----:B------:R-:W-:Y:S05]  /*5da0*/  @P3 BRA `(.L_x_44) ;  /* 0x0000000000043947 */ /* 0x000fea0003800000 */
[----:B------:R3:W5:Y:S02]  /*5db0*/  LDG.E.U8 R35, desc[UR22][R28.64+0x1] ;  /* 0x000001161c237981 */ /* 0x000764000c1e1100 */
.L_x_44:
[----:B------:R-:W-:Y:S05]  /*5dc0*/  BSYNC B1 ;  /* 0x0000000000017941 */ /* 0x000fea0003800000 */
.L_x_43:
[----:B-----5:R-:W-:Y:S01]  /*5dd0*/  LOP3.LUT R35, R35, 0xff, RZ, 0xc0, !PT ;  /* 0x000000ff23237812 */ /* 0x020fe200078ec0ff */
[----:B------:R-:W-:Y:S01]  /*5de0*/  BSSY B1, `(.L_x_45) ;  /* 0x0000013000017945 */ /* 0x000fe20003800000 */
[----:B--2---:R-:W-:Y:S02]  /*5df0*/  IADD3 R37, P1, R30, 0x8, RZ ;  /* 0x000000081e257810 */ /* 0x004fe40007f3e0ff */
[----:B------:R-:W-:-:S03]  /*5e00*/  F2FP.F16.E5M2.UNPACK_B R35, R35 ;  /* 0x00000023ff23723e */ /* 0x000fc600020004ff */
[----:B------:R-:W-:Y:S01]  /*5e10*/  IMAD.X R31, RZ, RZ, R31, P1 ;  /* 0x000000ffff1f7224 */ /* 0x000fe200008e061f */
[----:B------:R-:W-:Y:S01]  /*5e20*/  ISETP.GE.AND P1, PT, R39, 0x9, PT ;  /* 0x000000092700780c */ /* 0x000fe20003f26270 */
[----:B------:R-:W-:Y:S02]  /*5e30*/  HADD2.F32 R35, -RZ, R35.H0_H0 ;  /* 0x20000023ff237230 */ /* 0x000fe40000004100 */
[----:B------:R-:W-:Y:S01]  /*5e40*/  IMAD R36, R31, UR6, RZ ;  /* 0x000000061f247c24 */ /* 0x000fe2000f8e02ff */
[----:B------:R-:W-:Y:S01]  /*5e50*/  ISETP.LT.OR P5, PT, R34, 0x1, !P1 ;  /* 0x000000012200780c */ /* 0x000fe20004fa1670 */
[----:B------:R-:W-:-:S04]  /*5e60*/  IMAD.WIDE.U32 R32, R37, UR6, R32 ;  /* 0x0000000625207c25 */ /* 0x000fc8000f8e0020 */
[----:B------:R-:W-:Y:S01]  /*5e70*/  FMUL R30, R35, UR26 ;  /* 0x0000001a231e7c20 */ /* 0x000fe20008400000 */
[----:B------:R-:W-:-:S03]  /*5e80*/  IMAD R37, R37, UR7, R36 ;  /* 0x0000000725257c24 */ /* 0x000fc6000f8e0224 */
[----:B------:R-:W-:Y:S01]  /*5e90*/  FFMA R225, R225, UR25, R30 ;  /* 0x00000019e1e17c23 */ /* 0x000fe2000800001e */
[----:B------:R-:W-:Y:S02]  /*5ea0*/  IADD3 R30, P4, R32, UR8, RZ ;  /* 0x00000008201e7c10 */ /* 0x000fe4000ff9e0ff */
[----:B------:R-:W-:Y:S02]  /*5eb0*/  PRMT R32, RZ, 0x7610, R32 ;  /* 0x00007610ff207816 */ /* 0x000fe40000000020 */
[----:B------:R-:W-:Y:S02]  /*5ec0*/  F2FP.SATFINITE.E5M2.F32.PACK_AB_MERGE_C R225, RZ, R225, RZ ;  /* 0x000000e1ffe1723e */ /* 0x000fe400048060ff */
[----:B------:R-:W-:-:S03]  /*5ed0*/  IADD3.X R31, R33, UR9, R37, P4, !PT ;  /* 0x00000009211f7c10 */ /* 0x000fc6000a7fe425 */
[----:B------:R2:W-:Y:S01]  /*5ee0*/  @!P3 STG.E.U8 desc[UR22][R24.64+0x1], R225 ;  /* 0x000001e11800b986 */ /* 0x0005e2000c101116 */
[----:B------:R-:W-:Y:S05]  /*5ef0*/  @P5 BRA `(.L_x_46) ;  /* 0x0000000000045947 */ /* 0x000fea0003800000 */
[----:B------:R4:W5:Y:S02]  /*5f00*/  LDG.E.U8 R32, desc[UR22][R30.64] ;  /* 0x000000161e207981 */ /* 0x000964000c1e1100 */
.L_x_46:
[----:B------:R-:W-:Y:S05]  /*5f10*/  BSYNC B1 ;  /* 0x0000000000017941 */ /* 0x000fea0003800000 */
.L_x_45:
[----:B-----5:R-:W-:Y:S01]  /*5f20*/  LOP3.LUT R32, R32, 0xff, RZ, 0xc0, !PT ;  /* 0x000000ff20207812 */ /* 0x020fe200078ec0ff */
[----:B------:R-:W-:Y:S01]  /*5f30*/  BSSY B1, `(.L_x_47) ;  /* 0x000000b000017945 */ /* 0x000fe20003800000 */
[----:B------:R-:W-:Y:S02]  /*5f40*/  ISETP.LT.OR P3, PT, R34, 0x2, !P1 ;  /* 0x000000022200780c */ /* 0x000fe40004f61670 */
[----:B------:R-:W-:-:S05]  /*5f50*/  F2FP.F16.E5M2.UNPACK_B R32, R32 ;  /* 0x00000020ff20723e */ /* 0x000fca00020004ff */
[----:B------:R-:W-:-:S05]  /*5f60*/  HADD2.F32 R32, -RZ, R32.H0_H0 ;  /* 0x20000020ff207230 */ /* 0x000fca0000004100 */
[----:B------:R-:W-:Y:S01]  /*5f70*/  FMUL R33, R32, UR26 ;  /* 0x0000001a20217c20 */ /* 0x000fe20008400000 */
[----:B------:R-:W-:-:S03]  /*5f80*/  PRMT R32, RZ, 0x7610, R32 ;  /* 0x00007610ff207816 */ /* 0x000fc60000000020 */
[----:B------:R-:W-:-:S05]  /*5f90*/  FFMA R33, R224, UR25, R33 ;  /* 0x00000019e0217c23 */ /* 0x000fca0008000021 */
[----:B------:R-:W-:-:S05]  /*5fa0*/  F2FP.SATFINITE.E5M2.F32.PACK_AB_MERGE_C R33, RZ, R33, RZ ;  /* 0x00000021ff21723e */ /* 0x000fca00048060ff */
[----:B------:R0:W-:Y:S01]  /*5fb0*/  @!P5 STG.E.U8 desc[UR22][R26.64], R33 ;  /* 0x000000211a00d986 */ /* 0x0001e2000c101116 */
[----:B------:R-:W-:Y:S05]  /*5fc0*/  @P3 BRA `(.L_x_48) ;  /* 0x0000000000043947 */ /* 0x000fea0003800000 */
[----:B------:R0:W5:Y:S02]  /*5fd0*/  LDG.E.U8 R32, desc[UR22][R30.64+0x1] ;  /* 0x000001161e207981 */ /* 0x000164000c1e1100 */
.L_x_48:
[----:B------:R-:W-:Y:S05]  /*5fe0*/  BSYNC B1 ;  /* 0x0000000000017941 */ /* 0x000fea0003800000 */
.L_x_47:
[----:B-----5:R-:W-:Y:S01]  /*5ff0*/  LOP3.LUT R32, R32, 0xff, RZ, 0xc0, !PT ;  /* 0x000000ff20207812 */ /* 0x020fe200078ec0ff */
[----:B------:R-:W-:Y:S01]  /*6000*/  BSSY B1, `(.L_x_49) ;  /* 0x000000b000017945 */ /* 0x000fe20003800000 */
[----:B------:R-:W-:Y:S02]  /*6010*/  ISETP.LT.OR P4, PT, R34, 0x9, !P0 ;  /* 0x000000092200780c */ /* 0x000fe40004781670 */
[----:B------:R-:W-:-:S05]  /*6020*/  F2FP.F16.E5M2.UNPACK_B R32, R32 ;  /* 0x00000020ff20723e */ /* 0x000fca00020004ff */
[----:B------:R-:W-:-:S05]  /*6030*/  HADD2.F32 R32, -RZ, R32.H0_H0 ;  /* 0x20000020ff207230 */ /* 0x000fca0000004100 */
[----:B------:R-:W-:-:S04]  /*6040*/  FMUL R32, R32, UR26 ;  /* 0x0000001a20207c20 */ /* 0x000fc80008400000 */
[----:B------:R-:W-:-:S05]  /*6050*/  FFMA R32, R223, UR25, R32 ;  /* 0x00000019df207c23 */ /* 0x000fca0008000020 */
[----:B0-----:R-:W-:Y:S02]  /*6060*/  F2FP.SATFINITE.E5M2.F32.PACK_AB_MERGE_C R33, RZ, R32, RZ ;  /* 0x00000020ff21723e */ /* 0x001fe400048060ff */
[----:B------:R-:W-:-:S03]  /*6070*/  PRMT R32, RZ, 0x7610, R32 ;  /* 0x00007610ff207816 */ /* 0x000fc60000000020 */
[----:B------:R0:W-:Y:S01]  /*6080*/  @!P3 STG.E.U8 desc[UR22][R26.64+0x1], R33 ;  /* 0x000001211a00b986 */ /* 0x0001e2000c101116 */
[----:B------:R-:W-:Y:S05]  /*6090*/  @P4 BRA `(.L_x_50) ;  /* 0x0000000000044947 */ /* 0x000fea0003800000 */
[----:B------:R0:W5:Y:S02]  /*60a0*/  LDG.E.U8 R32, desc[UR22][R28.64+0x8] ;  /* 0x000008161c207981 */ /* 0x000164000c1e1100 */
.L_x_50:
[----:B------:R-:W-:Y:S05]  /*60b0*/  BSYNC B1 ;  /* 0x0000000000017941 */ /* 0x000fea0003800000 */
.L_x_49:
[----:B-----5:R-:W-:Y:S01]  /*60c0*/  LOP3.LUT R32, R32, 0xff, RZ, 0xc0, !PT ;  /* 0x000000ff20207812 */ /* 0x020fe200078ec0ff */
[----:B------:R-:W-:Y:S01]  /*60d0*/  BSSY B1, `(.L_x_51) ;  /* 0x000000b000017945 */ /* 0x000fe20003800000 */
[----:B------:R-:W-:Y:S02]  /*60e0*/  ISETP.LT.OR P3, PT, R34, 0xa, !P0 ;  /* 0x0000000a2200780c */ /* 0x000fe40004761670 */
[----:B------:R-:W-:-:S05]  /*60f0*/  F2FP.F16.E5M2.UNPACK_B R32, R32 ;  /* 0x00000020ff20723e */ /* 0x000fca00020004ff */
[----:B------:R-:W-:-:S05]  /*6100*/  HADD2.F32 R32, -RZ, R32.H0_H0 ;  /* 0x20000020ff207230 */ /* 0x000fca0000004100 */
[----:B0-----:R-:W-:Y:S01]  /*6110*/  FMUL R33, R32, UR26 ;  /* 0x0000001a20217c20 */ /* 0x001fe20008400000 */
[----:B------:R-:W-:-:S03]  /*6120*/  PRMT R32, RZ, 0x7610, R32 ;  /* 0x00007610ff207816 */ /* 0x000fc60000000020 */
[----:B------:R-:W-:-:S05]  /*6130*/  FFMA R33, R222, UR25, R33 ;  /* 0x00000019de217c23 */ /* 0x000fca0008000021 */
[----:B------:R-:W-:-:S05]  /*6140*/  F2FP.SATFINITE.E5M2.F32.PACK_AB_MERGE_C R33, RZ, R33, RZ ;  /* 0x00000021ff21723e */ /* 0x000fca00048060ff */
[----:B------:R0:W-:Y:S01]  /*6150*/  @!P4 STG.E.U8 desc[UR22][R24.64+0x8], R33 ;  /* 0x000008211800c986 */ /* 0x0001e2000c101116 */
[----:B------:R-:W-:Y:S05]  /*6160*/  @P3 BRA `(.L_x_52) ;  /* 0x0000000000043947 */ /* 0x000fea0003800000 */
[----:B------:R0:W5:Y:S02]  /*6170*/  LDG.E.U8 R32, desc[UR22][R28.64+0x9] ;  /* 0x000009161c207981 */ /* 0x000164000c1e1100 */
.L_x_52:
[----:B------:R-:W-:Y:S05]  /*6180*/  BSYNC B1 ;  /* 0x0000000000017941 */ /* 0x000fea0003800000 */
.L_x_51:
        /* <DEDUP_REMOVED lines=12> */
.L_x_54:
[----:B------:R-:W-:Y:S05]  /*6250*/  BSYNC B1 ;  /* 0x0000000000017941 */ /* 0x000fea0003800000 */
.L_x_53:
        /* <DEDUP_REMOVED lines=12> */
.L_x_56:
[----:B------:R-:W-:Y:S05]  /*6320*/  BSYNC B1 ;  /* 0x0000000000017941 */ /* 0x000fea0003800000 */
.L_x_55:
        /* <DEDUP_REMOVED lines=12> */
.L_x_58:
[----:B------:R-:W-:Y:S05]  /*63f0*/  BSYNC B1 ;  /* 0x0000000000017941 */ /* 0x000fea0003800000 */
.L_x_57:
        /* <DEDUP_REMOVED lines=12> */
.L_x_60:
[----:B------:R-:W-:Y:S05]  /*64c0*/  BSYNC B1 ;  /* 0x0000000000017941 */ /* 0x000fea0003800000 */
.L_x_59:
        /* <DEDUP_REMOVED lines=12> */
.L_x_62:
[----:B------:R-:W-:Y:S05]  /*6590*/  BSYNC B1 ;  /* 0x0000000000017941 */ /* 0x000fea0003800000 */
.L_x_61:
        /* <DEDUP_REMOVED lines=12> */
.L_x_64:
[----:B------:R-:W-:Y:S05]  /*6660*/  BSYNC B1 ;  /* 0x0000000000017941 */ /* 0x000fea0003800000 */
.L_x_63:
        /* <DEDUP_REMOVED lines=12> */
.L_x_66:
[----:B------:R-:W-:Y:S05]  /*6730*/  BSYNC B1 ;  /* 0x0000000000017941 */ /* 0x000fea0003800000 */
.L_x_65:
        /* <DEDUP_REMOVED lines=12> */
.L_x_68:
[----:B------:R-:W-:Y:S05]  /*6800*/  BSYNC B1 ;  /* 0x0000000000017941 */ /* 0x000fea0003800000 */
.L_x_67:
        /* <DEDUP_REMOVED lines=12> */
.L_x_70:
[----:B------:R-:W-:Y:S05]  /*68d0*/  BSYNC B1 ;  /* 0x0000000000017941 */ /* 0x000fea0003800000 */
.L_x_69:
        /* <DEDUP_REMOVED lines=12> */
.L_x_72:
[----:B------:R-:W-:Y:S05]  /*69a0*/  BSYNC B1 ;  /* 0x0000000000017941 */ /* 0x000fea0003800000 */
.L_x_71:
        /* <DEDUP_REMOVED lines=12> */
.L_x_74:
[----:B------:R-:W-:Y:S05]  /*6a70*/  BSYNC B1 ;  /* 0x0000000000017941 */ /* 0x000fea0003800000 */
.L_x_73:
        /* <DEDUP_REMOVED lines=12> */
.L_x_76:
[----:B------:R-:W-:Y:S05]  /*6b40*/  BSYNC B1 ;  /* 0x0000000000017941 */ /* 0x000fea0003800000 */
.L_x_75:
        /* <DEDUP_REMOVED lines=12> */
.L_x_78:
[----:B------:R-:W-:Y:S05]  /*6c10*/  BSYNC B1 ;  /* 0x0000000000017941 */ /* 0x000fea0003800000 */
.L_x_77:
        /* <DEDUP_REMOVED lines=12> */
.L_x_80:
[----:B------:R-:W-:Y:S05]  /*6ce0*/  BSYNC B1 ;  /* 0x0000000000017941 */ /* 0x000fea0003800000 */
.L_x_79:
        /* <DEDUP_REMOVED lines=12> */
.L_x_82:
[----:B------:R-:W-:Y:S05]  /*6db0*/  BSYNC B1 ;  /* 0x0000000000017941 */ /* 0x000fea0003800000 */
.L_x_81:
        /* <DEDUP_REMOVED lines=12> */
.L_x_84:
[----:B------:R-:W-:Y:S05]  /*6e80*/  BSYNC B1 ;  /* 0x0000000000017941 */ /* 0x000fea0003800000 */
.L_x_83:
        /* <DEDUP_REMOVED lines=12> */
.L_x_86:
[----:B------:R-:W-:Y:S05]  /*6f50*/  BSYNC B1 ;  /* 0x0000000000017941 */ /* 0x000fea0003800000 */
.L_x_85:
        /* <DEDUP_REMOVED lines=12> */
.L_x_88:
[----:B------:R-:W-:Y:S05]  /*7020*/  BSYNC B1 ;  /* 0x0000000000017941 */ /* 0x000fea0003800000 */
.L_x_87:
        /* <DEDUP_REMOVED lines=12> */
.L_x_90:
[----:B------:R-:W-:Y:S05]  /*70f0*/  BSYNC B1 ;  /* 0x0000000000017941 */ /* 0x000fea0003800000 */
.L_x_89:
        /* <DEDUP_REMOVED lines=12> */
.L_x_92:
[----:B------:R-:W-:Y:S05]  /*71c0*/  BSYNC B1 ;  /* 0x0000000000017941 */ /* 0x000fea0003800000 */
.L_x_91:
        /* <DEDUP_REMOVED lines=12> */
.L_x_94:
[----:B------:R-:W-:Y:S05]  /*7290*/  BSYNC B1 ;  /* 0x0000000000017941 */ /* 0x000fea0003800000 */
.L_x_93:
        /* <DEDUP_REMOVED lines=12> */
.L_x_96:
[----:B------:R-:W-:Y:S05]  /*7360*/  BSYNC B1 ;  /* 0x0000000000017941 */ /* 0x000fea0003800000 */
.L_x_95:
        /* <DEDUP_REMOVED lines=12> */
.L_x_98:
[----:B------:R-:W-:Y:S05]  /*7430*/  BSYNC B1 ;  /* 0x0000000000017941 */ /* 0x000fea0003800000 */
.L_x_97:
        /* <DEDUP_REMOVED lines=12> */
.L_x_100:
[----:B------:R-:W-:Y:S05]  /*7500*/  BSYNC B1 ;  /* 0x0000000000017941 */ /* 0x000fea0003800000 */
.L_x_99:
        /* <DEDUP_REMOVED lines=12> */
.L_x_102:
[----:B------:R-:W-:Y:S05]  /*75d0*/  BSYNC B1 ;  /* 0x0000000000017941 */ /* 0x000fea0003800000 */
.L_x_101:
        /* <DEDUP_REMOVED lines=12> */
.L_x_104:
[----:B------:R-:W-:Y:S05]  /*76a0*/  BSYNC B1 ;  /* 0x0000000000017941 */ /* 0x000fea0003800000 */
.L_x_103:
        /* <DEDUP_REMOVED lines=12> */
.L_x_106:
[----:B------:R-:W-:Y:S05]  /*7770*/  BSYNC B1 ;  /* 0x0000000000017941 */ /* 0x000fea0003800000 */
.L_x_105:
        /* <DEDUP_REMOVED lines=12> */
.L_x_108:
[----:B------:R-:W-:Y:S05]  /*7840*/  BSYNC B1 ;  /* 0x0000000000017941 */ /* 0x000fea0003800000 */
.L_x_107:
        /* <DEDUP_REMOVED lines=12> */
.L_x_110:
[----:B------:R-:W-:Y:S05]  /*7910*/  BSYNC B1 ;  /* 0x0000000000017941 */ /* 0x000fea0003800000 */
.L_x_109:
        /* <DEDUP_REMOVED lines=12> */
.L_x_112:
[----:B------:R-:W-:Y:S05]  /*79e0*/  BSYNC B1 ;  /* 0x0000000000017941 */ /* 0x000fea0003800000 */
.L_x_111:
        /* <DEDUP_REMOVED lines=12> */
.L_x_114:
[----:B------:R-:W-:Y:S05]  /*7ab0*/  BSYNC B1 ;  /* 0x0000000000017941 */ /* 0x000fea0003800000 */
.L_x_113:
        /* <DEDUP_REMOVED lines=12> */
.L_x_116:
[----:B------:R-:W-:Y:S05]  /*7b80*/  BSYNC B1 ;  /* 0x0000000000017941 */ /* 0x000fea0003800000 */
.L_x_115:
        /* <DEDUP_REMOVED lines=12> */
.L_x_118:
[----:B------:R-:W-:Y:S05]  /*7c50*/  BSYNC B1 ;  /* 0x0000000000017941 */ /* 0x000fea0003800000 */
.L_x_117:
        /* <DEDUP_REMOVED lines=12> */
.L_x_120:
[----:B------:R-:W-:Y:S05]  /*7d20*/  BSYNC B1 ;  /* 0x0000000000017941 */ /* 0x000fea0003800000 */
.L_x_119:
        /* <DEDUP_REMOVED lines=12> */
.L_x_122:
[----:B------:R-:W-:Y:S05]  /*7df0*/  BSYNC B1 ;  /* 0x0000000000017941 */ /* 0x000fea0003800000 */
.L_x_121:
        /* <DEDUP_REMOVED lines=12> */
.L_x_124:
[----:B------:R-:W-:Y:S05]  /*7ec0*/  BSYNC B1 ;  /* 0x0000000000017941 */ /* 0x000fea0003800000 */
.L_x_123:
        /* <DEDUP_REMOVED lines=12> */
.L_x_126:
[----:B------:R-:W-:Y:S05]  /*7f90*/  BSYNC B1 ;  /* 0x0000000000017941 */ /* 0x000fea0003800000 */
.L_x_125:
        /* <DEDUP_REMOVED lines=12> */
.L_x_128:
[----:B------:R-:W-:Y:S05]  /*8060*/  BSYNC B1 ;  /* 0x0000000000017941 */ /* 0x000fea0003800000 */
.L_x_127:
        /* <DEDUP_REMOVED lines=12> */
.L_x_130:
[----:B------:R-:W-:Y:S05]  /*8130*/  BSYNC B1 ;  /* 0x0000000000017941 */ /* 0x000fea0003800000 */
.L_x_129:
        /* <DEDUP_REMOVED lines=12> */
.L_x_132:
[----:B------:R-:W-:Y:S05]  /*8200*/  BSYNC B1 ;  /* 0x0000000000017941 */ /* 0x000fea0003800000 */
.L_x_131:
        /* <DEDUP_REMOVED lines=12> */
.L_x_134:
[----:B------:R-:W-:Y:S05]  /*82d0*/  BSYNC B1 ;  /* 0x0000000000017941 */ /* 0x000fea0003800000 */
.L_x_133:
        /* <DEDUP_REMOVED lines=12> */
.L_x_136:
[----:B------:R-:W-:Y:S05]  /*83a0*/  BSYNC B1 ;  /* 0x0000000000017941 */ /* 0x000fea0003800000 */
.L_x_135:
        /* <DEDUP_REMOVED lines=12> */
.L_x_138:
[----:B------:R-:W-:Y:S05]  /*8470*/  BSYNC B1 ;  /* 0x0000000000017941 */ /* 0x000fea0003800000 */
.L_x_137:
        /* <DEDUP_REMOVED lines=12> */
.L_x_140:
[----:B------:R-:W-:Y:S05]  /*8540*/  BSYNC B1 ;  /* 0x0000000000017941 */ /* 0x000fea0003800000 */
.L_x_139:
        /* <DEDUP_REMOVED lines=12> */
.L_x_142:
[----:B------:R-:W-:Y:S05]  /*8610*/  BSYNC B1 ;  /* 0x0000000000017941 */ /* 0x000fea0003800000 */
.L_x_141:
        /* <DEDUP_REMOVED lines=12> */
.L_x_144:
[----:B------:R-:W-:Y:S05]  /*86e0*/  BSYNC B1 ;  /* 0x0000000000017941 */ /* 0x000fea0003800000 */
.L_x_143:
        /* <DEDUP_REMOVED lines=12> */
.L_x_146:
[----:B------:R-:W-:Y:S05]  /*87b0*/  BSYNC B1 ;  /* 0x0000000000017941 */ /* 0x000fea0003800000 */
.L_x_145:
        /* <DEDUP_REMOVED lines=12> */
.L_x_148:
[----:B------:R-:W-:Y:S05]  /*8880*/  BSYNC B1 ;  /* 0x0000000000017941 */ /* 0x000fea0003800000 */
.L_x_147:
        /* <DEDUP_REMOVED lines=12> */
.L_x_150:
[----:B------:R-:W-:Y:S05]  /*8950*/  BSYNC B1 ;  /* 0x0000000000017941 */ /* 0x000fea0003800000 */
.L_x_149:
        /* <DEDUP_REMOVED lines=12> */
.L_x_152:
[----:B------:R-:W-:Y:S05]  /*8a20*/  BSYNC B1 ;  /* 0x0000000000017941 */ /* 0x000fea0003800000 */
.L_x_151:
        /* <DEDUP_REMOVED lines=12> */
.L_x_154:
[----:B------:R-:W-:Y:S05]  /*8af0*/  BSYNC B1 ;  /* 0x0000000000017941 */ /* 0x000fea0003800000 */
.L_x_153:
        /* <DEDUP_REMOVED lines=12> */
.L_x_156:
[----:B------:R-:W-:Y:S05]  /*8bc0*/  BSYNC B1 ;  /* 0x0000000000017941 */ /* 0x000fea0003800000 */
.L_x_155:
        /* <DEDUP_REMOVED lines=12> */
.L_x_158:
[----:B------:R-:W-:Y:S05]  /*8c90*/  BSYNC B1 ;  /* 0x0000000000017941 */ /* 0x000fea0003800000 */
.L_x_157:
        /* <DEDUP_REMOVED lines=12> */
.L_x_160:
[----:B------:R-:W-:Y:S05]  /*8d60*/  BSYNC B1 ;  /* 0x0000000000017941 */ /* 0x000fea0003800000 */
.L_x_159:
        /* <DEDUP_REMOVED lines=12> */
.L_x_162:
[----:B------:R-:W-:Y:S05]  /*8e30*/  BSYNC B1 ;  /* 0x0000000000017941 */ /* 0x000fea0003800000 */
.L_x_161:
        /* <DEDUP_REMOVED lines=12> */
.L_x_164:
[----:B------:R-:W-:Y:S05]  /*8f00*/  BSYNC B1 ;  /* 0x0000000000017941 */ /* 0x000fea0003800000 */
.L_x_163:
        /* <DEDUP_REMOVED lines=12> */
.L_x_166:
[----:B------:R-:W-:Y:S05]  /*8fd0*/  BSYNC B1 ;  /* 0x0000000000017941 */ /* 0x000fea0003800000 */
.L_x_165:
        /* <DEDUP_REMOVED lines=12> */
.L_x_168:
[----:B------:R-:W-:Y:S05]  /*90a0*/  BSYNC B1 ;  /* 0x0000000000017941 */ /* 0x000fea0003800000 */
.L_x_167:
        /* <DEDUP_REMOVED lines=12> */
.L_x_170:
[----:B------:R-:W-:Y:S05]  /*9170*/  BSYNC B1 ;  /* 0x0000000000017941 */ /* 0x000fea0003800000 */
.L_x_169:
        /* <DEDUP_REMOVED lines=12> */
.L_x_172:
[----:B------:R-:W-:Y:S05]  /*9240*/  BSYNC B1 ;  /* 0x0000000000017941 */ /* 0x000fea0003800000 */
.L_x_171:
        /* <DEDUP_REMOVED lines=12> */
.L_x_174:
[----:B------:R-:W-:Y:S05]  /*9310*/  BSYNC B1 ;  /* 0x0000000000017941 */ /* 0x000fea0003800000 */
.L_x_173:
        /* <DEDUP_REMOVED lines=12> */
.L_x_176:
[----:B------:R-:W-:Y:S05]  /*93e0*/  BSYNC B1 ;  /* 0x0000000000017941 */ /* 0x000fea0003800000 */
.L_x_175:
        /* <DEDUP_REMOVED lines=12> */
.L_x_178:
[----:B------:R-:W-:Y:S05]  /*94b0*/  BSYNC B1 ;  /* 0x0000000000017941 */ /* 0x000fea0003800000 */
.L_x_177:
        /* <DEDUP_REMOVED lines=12> */
.L_x_180:
[----:B------:R-:W-:Y:S05]  /*9580*/  BSYNC B1 ;  /* 0x0000000000017941 */ /* 0x000fea0003800000 */
.L_x_179:
        /* <DEDUP_REMOVED lines=12> */
.L_x_182:
[----:B------:R-:W-:Y:S05]  /*9650*/  BSYNC B1 ;  /* 0x0000000000017941 */ /* 0x000fea0003800000 */
.L_x_181:
        /* <DEDUP_REMOVED lines=12> */
.L_x_184:
[----:B------:R-:W-:Y:S05]  /*9720*/  BSYNC B1 ;  /* 0x0000000000017941 */ /* 0x000fea0003800000 */
.L_x_183:
        /* <DEDUP_REMOVED lines=12> */
.L_x_186:
[----:B------:R-:W-:Y:S05]  /*97f0*/  BSYNC B1 ;  /* 0x0000000000017941 */ /* 0x000fea0003800000 */
.L_x_185:
        /* <DEDUP_REMOVED lines=12> */
.L_x_188:
[----:B------:R-:W-:Y:S05]  /*98c0*/  BSYNC B1 ;  /* 0x0000000000017941 */ /* 0x000fea0003800000 */
.L_x_187:
        /* <DEDUP_REMOVED lines=12> */
.L_x_190:
[----:B------:R-:W-:Y:S05]  /*9990*/  BSYNC B1 ;  /* 0x0000000000017941 */ /* 0x000fea0003800000 */
.L_x_189:
        /* <DEDUP_REMOVED lines=12> */
.L_x_192:
[----:B------:R-:W-:Y:S05]  /*9a60*/  BSYNC B1 ;  /* 0x0000000000017941 */ /* 0x000fea0003800000 */
.L_x_191:
[----:B-----5:R-:W-:Y:S01]  /*9a70*/  LOP3.LUT R32, R32, 0xff, RZ, 0xc0, !PT ;  /* 0x000000ff20207812 */ /* 0x020fe200078ec0ff */
[----:B------:R-:W-:Y:S01]  /*9a80*/  BSSY B1, `(.L_x_193) ;  /* 0x000000b000017945 */ /* 0x000fe20003800000 */
[----:B------:R-:W-:Y:S02]  /*9a90*/  ISETP.LT.OR P4, PT, R34, 0x99, !P0 ;  /* 0x000000992200780c */ /* 0x000fe40004781670 */
[----:B------:R-:W-:-:S05]  /*9aa0*/  F2FP.F16.E5M2.UNPACK_B R32, R32 ;  /* 0x00000020ff20723e */ /* 0x000fca00020004ff */
[----:B------:R-:W-:-:S05]  /*9ab0*/  HADD2.F32 R32, -RZ, R32.H0_H0 ;  /* 0x20000020ff207230 */ /* 0x000fca0000004100 */
[----:B------:R-:W-:-:S04]  /*9ac0*/  FMUL R32, R32, UR26 ;  /* 0x0000001a20207c20 */ /* 0x000fc80008400000 */
[----:B------:R-:W-:Y:S01]  /*9ad0*/  FFMA R32, R23, UR25, R32 ;  /* 0x0000001917207c23 */ /* 0x000fe20008000020 */
[----:B------:R-:W-:-:S04]  /*9ae0*/  PRMT R23, RZ, 0x7610, R23 ;  /* 0x00007610ff177816 */ /* 0x000fc80000000017 */
[----:B0-----:R-:W-:-:S05]  /*9af0*/  F2FP.SATFINITE.E5M2.F32.PACK_AB_MERGE_C R33, RZ, R32, RZ ;  /* 0x00000020ff21723e */ /* 0x001fca00048060ff */
[----:B------:R0:W-:Y:S01]  /*9b00*/  @!P3 STG.E.U8 desc[UR22][R26.64+0x91], R33 ;  /* 0x000091211a00b986 */ /* 0x0001e2000c101116 */
[----:B------:R-:W-:Y:S05]  /*9b10*/  @P4 BRA `(.L_x_194) ;  /* 0x0000000000044947 */ /* 0x000fea0003800000 */
[----:B------:R0:W5:Y:S02]  /*9b20*/  LDG.E.U8 R23, desc[UR22][R28.64+0x98] ;  /* 0x000098161c177981 */ /* 0x000164000c1e1100 */
.L_x_194:
[----:B------:R-:W-:Y:S05]  /*9b30*/  BSYNC B1 ;  /* 0x0000000000017941 */ /* 0x000fea0003800000 */
.L_x_193:
        /* <DEDUP_REMOVED lines=8> */
[----:B------:R-:W-:-:S05]  /*9bc0*/  F2FP.SATFINITE.E5M2.F32.PACK_AB_MERGE_C R23, RZ, R23, RZ ;  /* 0x00000017ff17723e */ /* 0x000fca00048060ff */
[----:B------:R0:W-:Y:S01]  /*9bd0*/  @!P4 STG.E.U8 desc[UR22][R24.64+0x98], R23 ;  /* 0x000098171800c986 */ /* 0x0001e2000c101116 */
[----:B------:R-:W-:Y:S05]  /*9be0*/  @P3 BRA `(.L_x_196) ;  /* 0x0000000000043947 */ /* 0x000fea0003800000 */
[----:B------:R0:W5:Y:S02]  /*9bf0*/  LDG.E.U8 R22, desc[UR22][R28.64+0x99] ;  /* 0x000099161c167981 */ /* 0x000164000c1e1100 */
.L_x_196:
[----:B------:R-:W-:Y:S05]  /*9c00*/  BSYNC B1 ;  /* 0x0000000000017941 */ /* 0x000fea0003800000 */
.L_x_195:
        /* <DEDUP_REMOVED lines=12> */
.L_x_198:
[----:B------:R-:W-:Y:S05]  /*9cd0*/  BSYNC B1 ;  /* 0x0000000000017941 */ /* 0x000fea0003800000 */
.L_x_197:
        /* <DEDUP_REMOVED lines=12> */
.L_x_200:
[----:B------:R-:W-:Y:S05]  /*9da0*/  BSYNC B1 ;  /* 0x0000000000017941 */ /* 0x000fea0003800000 */
.L_x_199:
        /* <DEDUP_REMOVED lines=12> */
.L_x_202:
[----:B------:R-:W-:Y:S05]  /*9e70*/  BSYNC B1 ;  /* 0x0000000000017941 */ /* 0x000fea0003800000 */
.L_x_201:
        /* <DEDUP_REMOVED lines=12> */
.L_x_204:
[----:B------:R-:W-:Y:S05]  /*9f40*/  BSYNC B1 ;  /* 0x0000000000017941 */ /* 0x000fea0003800000 */
.L_x_203:
        /* <DEDUP_REMOVED lines=12> */
.L_x_206:
[----:B------:R-:W-:Y:S05]  /*a010*/  BSYNC B1 ;  /* 0x0000000000017941 */ /* 0x000fea0003800000 */
.L_x_205:
        /* <DEDUP_REMOVED lines=12> */
.L_x_208:
[----:B------:R-:W-:Y:S05]  /*a0e0*/  BSYNC B1 ;  /* 0x0000000000017941 */ /* 0x000fea0003800000 */
.L_x_207:
        /* <DEDUP_REMOVED lines=12> */
.L_x_210:
[----:B------:R-:W-:Y:S05]  /*a1b0*/  BSYNC B1 ;  /* 0x0000000000017941 */ /* 0x000fea0003800000 */
.L_x_209:
        /* <DEDUP_REMOVED lines=12> */
.L_x_212:
[----:B------:R-:W-:Y:S05]  /*a280*/  BSYNC B1 ;  /* 0x0000000000017941 */ /* 0x000fea0003800000 */
.L_x_211:
        /* <DEDUP_REMOVED lines=12> */
.L_x_214:
[----:B------:R-:W-:Y:S05]  /*a350*/  BSYNC B1 ;  /* 0x0000000000017941 */ /* 0x000fea0003800000 */
.L_x_213:
        /* <DEDUP_REMOVED lines=12> */
.L_x_216:
[----:B------:R-:W-:Y:S05]  /*a420*/  BSYNC B1 ;  /* 0x0000000000017941 */ /* 0x000fea0003800000 */
.L_x_215:
        /* <DEDUP_REMOVED lines=12> */
.L_x_218:
[----:B------:R-:W-:Y:S05]  /*a4f0*/  BSYNC B1 ;  /* 0x0000000000017941 */ /* 0x000fea0003800000 */
.L_x_217:
        /* <DEDUP_REMOVED lines=12> */
.L_x_220:
[----:B------:R-:W-:Y:S05]  /*a5c0*/  BSYNC B1 ;  /* 0x0000000000017941 */ /* 0x000fea0003800000 */
.L_x_219:
        /* <DEDUP_REMOVED lines=12> */
.L_x_222:
[----:B------:R-:W-:Y:S05]  /*a690*/  BSYNC B1 ;  /* 0x0000000000017941 */ /* 0x000fea0003800000 */
.L_x_221:
        /* <DEDUP_REMOVED lines=12> */
.L_x_224:
[----:B------:R-:W-:Y:S05]  /*a760*/  BSYNC B1 ;  /* 0x0000000000017941 */ /* 0x000fea0003800000 */
.L_x_223:
        /* <DEDUP_REMOVED lines=12> */
.L_x_226:
[----:B------:R-:W-:Y:S05]  /*a830*/  BSYNC B1 ;  /* 0x0000000000017941 */ /* 0x000fea0003800000 */
.L_x_225:
        /* <DEDUP_REMOVED lines=12> */
.L_x_228:
[----:B------:R-:W-:Y:S05]  /*a900*/  BSYNC B1 ;  /* 0x0000000000017941 */ /* 0x000fea0003800000 */
.L_x_227:
        /* <DEDUP_REMOVED lines=12> */
.L_x_230:
[----:B------:R-:W-:Y:S05]  /*a9d0*/  BSYNC B1 ;  /* 0x0000000000017941 */ /* 0x000fea0003800000 */
.L_x_229:
        /* <DEDUP_REMOVED lines=12> */
.L_x_232:
[----:B------:R-:W-:Y:S05]  /*aaa0*/  BSYNC B1 ;  /* 0x0000000000017941 */ /* 0x000fea0003800000 */
.L_x_231:
        /* <DEDUP_REMOVED lines=12> */
.L_x_234:
[----:B------:R-:W-:Y:S05]  /*ab70*/  BSYNC B1 ;  /* 0x0000000000017941 */ /* 0x000fea0003800000 */
.L_x_233:
        /* <DEDUP_REMOVED lines=12> */
.L_x_236:
[----:B------:R-:W-:Y:S05]  /*ac40*/  BSYNC B1 ;  /* 0x0000000000017941 */ /* 0x000fea0003800000 */
.L_x_235:
[----:B-----5:R-:W-:Y:S01]  /*ac50*/  LOP3.LUT R2, R2, 0xff, RZ, 0xc0, !PT ;  /* 0x000000ff02027812 */ /* 0x020fe200078ec0ff */
[----:B------:R-:W-:Y:S01]  /*ac60*/  BSSY B1, `(.L_x_237) ;  /* 0x000000b000017945 */ /* 0x000fe20003800000 */
[----:B------:R-:W-:Y:S02]  /*ac70*/  ISETP.LT.OR P4, PT, R34, 0xc1, !P1 ;  /* 0x000000c12200780c */ /* 0x000fe40004f81670 */
[----:B------:R-:W-:-:S05]  /*ac80*/  F2FP.F16.E5M2.UNPACK_B R2, R2 ;  /* 0x00000002ff02723e */ /* 0x000fca00020004ff */
[----:B------:R-:W-:-:S05]  /*ac90*/  HADD2.F32 R2, -RZ, R2.H0_H0 ;  /* 0x20000002ff027230 */ /* 0x000fca0000004100 */
[----:B0-----:R-:W-:-:S04]  /*aca0*/  FMUL R3, R2, UR26 ;  /* 0x0000001a02037c20 */ /* 0x001fc80008400000 */
[----:B------:R-:W-:Y:S01]  /*acb0*/  FFMA R3, R0, UR25, R3 ;  /* 0x0000001900037c23 */ /* 0x000fe20008000003 */
[----:B------:R-:W-:-:S04]  /*acc0*/  PRMT R0, RZ, 0x7610, R0 ;  /* 0x00007610ff007816 */ /* 0x000fc80000000000 */
[----:B------:R-:W-:-:S05]  /*acd0*/  F2FP.SATFINITE.E5M2.F32.PACK_AB_MERGE_C R3, RZ, R3, RZ ;  /* 0x00000003ff03723e */ /* 0x000fca00048060ff */
[----:B------:R0:W-:Y:S01]  /*ace0*/  @!P3 STG.E.U8 desc[UR22][R24.64+0xc1], R3 ;  /* 0x0000c1031800b986 */ /* 0x0001e2000c101116 */
[----:B------:R-:W-:Y:S05]  /*acf0*/  @P4 BRA `(.L_x_238) ;  /* 0x0000000000044947 */ /* 0x000fea0003800000 */
[----:B------:R0:W5:Y:S02]  /*ad00*/  LDG.E.U8 R0, desc[UR22][R30.64+0xc0] ;  /* 0x0000c0161e007981 */ /* 0x000164000c1e1100 */
.L_x_238:
[----:B------:R-:W-:Y:S05]  /*ad10*/  BSYNC B1 ;  /* 0x0000000000017941 */ /* 0x000fea0003800000 */
.L_x_237:
[----:B------:R-:W2:Y:S01]  /*ad20*/  LDL.LU R2, [R1] ;  /* 0x0000000001027983 */ /* 0x000ea20000300800 */
[----:B-----5:R-:W-:Y:S01]  /*ad30*/  LOP3.LUT R0, R0, 0xff, RZ, 0xc0, !PT ;  /* 0x000000ff00007812 */ /* 0x020fe200078ec0ff */
[----:B------:R-:W-:Y:S01]  /*ad40*/  BSSY B1, `(.L_x_239) ;  /* 0x000000b000017945 */ /* 0x000fe20003800000 */
[----:B------:R-:W-:Y:S02]  /*ad50*/  ISETP.LT.OR P3, PT, R34, 0xc2, !P1 ;  /* 0x000000c22200780c */ /* 0x000fe40004f61670 */
[----:B------:R-:W-:-:S05]  /*ad60*/  F2FP.F16.E5M2.UNPACK_B R0, R0 ;  /* 0x00000000ff00723e */ /* 0x000fca00020004ff */
[----:B------:R-:W-:-:S05]  /*ad70*/  HADD2.F32 R0, -RZ, R0.H0_H0 ;  /* 0x20000000ff007230 */ /* 0x000fca0000004100 */
[----:B------:R-:W-:-:S04]  /*ad80*/  FMUL R0, R0, UR26 ;  /* 0x0000001a00007c20 */ /* 0x000fc80008400000 */
[----:B--2---:R-:W-:-:S05]  /*ad90*/  FFMA R0, R2, UR25, R0 ;  /* 0x0000001902007c23 */ /* 0x004fca0008000000 */
[----:B0-----:R-:W-:Y:S02]  /*ada0*/  F2FP.SATFINITE.E5M2.F32.PACK_AB_MERGE_C R3, RZ, R0, RZ ;  /* 0x00000000ff03723e */ /* 0x001fe400048060ff */
[----:B------:R-:W-:-:S03]  /*adb0*/  PRMT R0, RZ, 0x7610, R0 ;  /* 0x00007610ff007816 */ /* 0x000fc60000000000 */
[----:B------:R0:W-:Y:S01]  /*adc0*/  @!P4 STG.E.U8 desc[UR22][R26.64+0xc0], R3 ;  /* 0x0000c0031a00c986 */ /* 0x0001e2000c101116 */
[----:B------:R-:W-:Y:S05]  /*add0*/  @P3 BRA `(.L_x_240) ;  /* 0x0000000000043947 */ /* 0x000fea0003800000 */
[----:B------:R2:W5:Y:S02]  /*ade0*/  LDG.E.U8 R0, desc[UR22][R30.64+0xc1] ;  /* 0x0000c1161e007981 */ /* 0x000564000c1e1100 */
.L_x_240:
[----:B------:R-:W-:Y:S05]  /*adf0*/  BSYNC B1 ;  /* 0x0000000000017941 */ /* 0x000fea0003800000 */
.L_x_239:
[----:B------:R-:W3:Y:S01]  /*ae00*/  LDL.LU R2, [R1+0x4] ;  /* 0x0000040001027983 */ /* 0x000ee20000300800 */
[----:B-----5:R-:W-:Y:S01]  /*ae10*/  LOP3.LUT R0, R0, 0xff, RZ, 0xc0, !PT ;  /* 0x000000ff00007812 */ /* 0x020fe200078ec0ff */
[----:B------:R-:W-:Y:S01]  /*ae20*/  BSSY B1, `(.L_x_241) ;  /* 0x000000b000017945 */ /* 0x000fe20003800000 */
[----:B------:R-:W-:Y:S02]  /*ae30*/  ISETP.LT.OR P4, PT, R34, 0xc9, !P0 ;  /* 0x000000c92200780c */ /* 0x000fe40004781670 */
[----:B------:R-:W-:-:S05]  /*ae40*/  F2FP.F16.E5M2.UNPACK_B R0, R0 ;  /* 0x00000000ff00723e */ /* 0x000fca00020004ff */
[----:B------:R-:W-:-:S05]  /*ae50*/  HADD2.F32 R0, -RZ, R0.H0_H0 ;  /* 0x20000000ff007230 */ /* 0x000fca0000004100 */
[----:B------:R-:W-:-:S04]  /*ae60*/  FMUL R0, R0, UR26 ;  /* 0x0000001a00007c20 */ /* 0x000fc80008400000 */
[----:B---3--:R-:W-:-:S05]  /*ae70*/  FFMA R0, R2, UR25, R0 ;  /* 0x0000001902007c23 */ /* 0x008fca0008000000 */
[----:B0-----:R-:W-:Y:S02]  /*ae80*/  F2FP.SATFINITE.E5M2.F32.PACK_AB_MERGE_C R3, RZ, R0, RZ ;  /* 0x00000000ff03723e */ /* 0x001fe400048060ff */
[----:B------:R-:W-:-:S03]  /*ae90*/  PRMT R0, RZ, 0x7610, R0 ;  /* 0x00007610ff007816 */ /* 0x000fc60000000000 */
[----:B------:R0:W-:Y:S01]  /*aea0*/  @!P3 STG.E.U8 desc[UR22][R26.64+0xc1], R3 ;  /* 0x0000c1031a00b986 */ /* 0x0001e2000c101116 */
[----:B------:R-:W-:Y:S05]  /*aeb0*/  @P4 BRA `(.L_x_242) ;  /* 0x0000000000044947 */ /* 0x000fea0003800000 */
[----:B------:R3:W5:Y:S02]  /*aec0*/  LDG.E.U8 R0, desc[UR22][R28.64+0xc8] ;  /* 0x0000c8161c007981 */ /* 0x000764000c1e1100 */
.L_x_242:
[----:B------:R-:W-:Y:S05]  /*aed0*/  BSYNC B1 ;  /* 0x0000000000017941 */ /* 0x000fea0003800000 */
.L_x_241:
[----:B------:R-:W2:Y:S01]  /*aee0*/  LDL.LU R2, [R1+0x8] ;  /* 0x0000080001027983 */ /* 0x000ea20000300800 */
        /* <DEDUP_REMOVED lines=12> */
.L_x_244:
[----:B------:R-:W-:Y:S05]  /*afb0*/  BSYNC B1 ;  /* 0x0000000000017941 */ /* 0x000fea0003800000 */
.L_x_243:
        /* <DEDUP_REMOVED lines=13> */
.L_x_246:
[----:B------:R-:W-:Y:S05]  /*b090*/  BSYNC B1 ;  /* 0x0000000000017941 */ /* 0x000fea0003800000 */
.L_x_245:
        /* <DEDUP_REMOVED lines=13> */
.L_x_248:
[----:B------:R-:W-:Y:S05]  /*b170*/  BSYNC B1 ;  /* 0x0000000000017941 */ /* 0x000fea0003800000 */
.L_x_247:
        /* <DEDUP_REMOVED lines=13> */
.L_x_250:
[----:B------:R-:W-:Y:S05]  /*b250*/  BSYNC B1 ;  /* 0x0000000000017941 */ /* 0x000fea0003800000 */
.L_x_249:
        /* <DEDUP_REMOVED lines=13> */
.L_x_252:
[----:B------:R-:W-:Y:S05]  /*b330*/  BSYNC B1 ;  /* 0x0000000000017941 */ /* 0x000fea0003800000 */
.L_x_251:
        /* <DEDUP_REMOVED lines=13> */
.L_x_254:
[----:B------:R-:W-:Y:S05]  /*b410*/  BSYNC B1 ;  /* 0x0000000000017941 */ /* 0x000fea0003800000 */
.L_x_253:
        /* <DEDUP_REMOVED lines=13> */
.L_x_256:
[----:B------:R-:W-:Y:S05]  /*b4f0*/  BSYNC B1 ;  /* 0x0000000000017941 */ /* 0x000fea0003800000 */
.L_x_255:
        /* <DEDUP_REMOVED lines=13> */
.L_x_258:
[----:B------:R-:W-:Y:S05]  /*b5d0*/  BSYNC B1 ;  /* 0x0000000000017941 */ /* 0x000fea0003800000 */
.L_x_257:
        /* <DEDUP_REMOVED lines=13> */
.L_x_260:
[----:B------:R-:W-:Y:S05]  /*b6b0*/  BSYNC B1 ;  /* 0x0000000000017941 */ /* 0x000fea0003800000 */
.L_x_259:
        /* <DEDUP_REMOVED lines=13> */
.L_x_262:
[----:B------:R-:W-:Y:S05]  /*b790*/  BSYNC B1 ;  /* 0x0000000000017941 */ /* 0x000fea0003800000 */
.L_x_261:
        /* <DEDUP_REMOVED lines=13> */
.L_x_264:
[----:B------:R-:W-:Y:S05]  /*b870*/  BSYNC B1 ;  /* 0x0000000000017941 */ /* 0x000fea0003800000 */
.L_x_263:
        /* <DEDUP_REMOVED lines=13> */
.L_x_266:
[----:B------:R-:W-:Y:S05]  /*b950*/  BSYNC B1 ;  /* 0x0000000000017941 */ /* 0x000fea0003800000 */
.L_x_265:
        /* <DEDUP_REMOVED lines=13> */
.L_x_268:
[----:B------:R-:W-:Y:S05]  /*ba30*/  BSYNC B1 ;  /* 0x0000000000017941 */ /* 0x000fea0003800000 */
.L_x_267:
        /* <DEDUP_REMOVED lines=13> */
.L_x_270:
[----:B------:R-:W-:Y:S05]  /*bb10*/  BSYNC B1 ;  /* 0x0000000000017941 */ /* 0x000fea0003800000 */
.L_x_269:
        /* <DEDUP_REMOVED lines=13> */
.L_x_272:
[----:B------:R-:W-:Y:S05]  /*bbf0*/  BSYNC B1 ;  /* 0x0000000000017941 */ /* 0x000fea0003800000 */
.L_x_271:
        /* <DEDUP_REMOVED lines=13> */
.L_x_274:
[----:B------:R-:W-:Y:S05]  /*bcd0*/  BSYNC B1 ;  /* 0x0000000000017941 */ /* 0x000fea0003800000 */
.L_x_273:
        /* <DEDUP_REMOVED lines=13> */
.L_x_276:
[----:B------:R-:W-:Y:S05]  /*bdb0*/  BSYNC B1 ;  /* 0x0000000000017941 */ /* 0x000fea0003800000 */
.L_x_275:
        /* <DEDUP_REMOVED lines=13> */
.L_x_278:
[----:B------:R-:W-:Y:S05]  /*be90*/  BSYNC B1 ;  /* 0x0000000000017941 */ /* 0x000fea0003800000 */
.L_x_277:
        /* <DEDUP_REMOVED lines=13> */
.L_x_280:
[----:B------:R-:W-:Y:S05]  /*bf70*/  BSYNC B1 ;  /* 0x0000000000017941 */ /* 0x000fea0003800000 */
.L_x_279:
        /* <DEDUP_REMOVED lines=13> */
.L_x_282:
[----:B------:R-:W-:Y:S05]  /*c050*/  BSYNC B1 ;  /* 0x0000000000017941 */ /* 0x000fea0003800000 */
.L_x_281:
        /* <DEDUP_REMOVED lines=13> */
.L_x_284:
[----:B------:R-:W-:Y:S05]  /*c130*/  BSYNC B1 ;  /* 0x0000000000017941 */ /* 0x000fea0003800000 */
.L_x_283:
        /* <DEDUP_REMOVED lines=13> */
.L_x_286:
[----:B------:R-:W-:Y:S05]  /*c210*/  BSYNC B1 ;  /* 0x0000000000017941 */ /* 0x000fea0003800000 */
.L_x_285:
        /* <DEDUP_REMOVED lines=13> */
.L_x_288:
[----:B------:R-:W-:Y:S05]  /*c2f0*/  BSYNC B1 ;  /* 0x0000000000017941 */ /* 0x000fea0003800000 */
.L_x_287:
        /* <DEDUP_REMOVED lines=13> */
.L_x_290:
[----:B------:R-:W-:Y:S05]  /*c3d0*/  BSYNC B1 ;  /* 0x0000000000017941 */ /* 0x000fea0003800000 */
.L_x_289:
        /* <DEDUP_REMOVED lines=13> */
.L_x_292:
[----:B------:R-:W-:Y:S05]  /*c4b0*/  BSYNC B1 ;  /* 0x0000000000017941 */ /* 0x000fea0003800000 */
.L_x_291:
        /* <DEDUP_REMOVED lines=13> */
.L_x_294:
[----:B------:R-:W-:Y:S05]  /*c590*/  BSYNC B1 ;  /* 0x0000000000017941 */ /* 0x000fea0003800000 */
.L_x_293:
        /* <DEDUP_REMOVED lines=13> */
.L_x_296:
[----:B------:R-:W-:Y:S05]  /*c670*/  BSYNC B1 ;  /* 0x0000000000017941 */ /* 0x000fea0003800000 */
.L_x_295:
[----:B------:R-:W-:Y:S05]  /*c680*/  @P1 BRA `(.L_x_297) ;  /* 0x0000002000a41947 */ /* 0x000fea0003800000 */
[----:B------:R-:W2:Y:S01]  /*c690*/  LDL.LU R2, [R1+0x74] ;  /* 0x0000740001027983 */ /* 0x000ea20000300800 */
[----:B-----5:R-:W-:-:S04]  /*c6a0*/  LOP3.LUT R0, R0, 0xff, RZ, 0xc0, !PT ;  /* 0x000000ff00007812 */ /* 0x020fc800078ec0ff */
[----:B------:R-:W-:-:S05]  /*c6b0*/  F2FP.F16.E5M2.UNPACK_B R0, R0 ;  /* 0x00000000ff00723e */ /* 0x000fca00020004ff */
[----:B------:R-:W-:-:S05]  /*c6c0*/  HADD2.F32 R0, -RZ, R0.H0_H0 ;  /* 0x20000000ff007230 */ /* 0x000fca0000004100 */
[----:B------:R-:W-:-:S04]  /*c6d0*/  FMUL R0, R0, UR26 ;  /* 0x0000001a00007c20 */ /* 0x000fc80008400000 */
[----:B--2---:R-:W-:-:S05]  /*c6e0*/  FFMA R0, R2, UR25, R0 ;  /* 0x0000001902007c23 */ /* 0x004fca0008000000 */
[----:B0-----:R-:W-:-:S05]  /*c6f0*/  F2FP.SATFINITE.E5M2.F32.PACK_AB_MERGE_C R3, RZ, R0, RZ ;  /* 0x00000000ff03723e */ /* 0x001fca00048060ff */
[----:B------:R0:W-:Y:S01]  /*c700*/  STG.E.U8 desc[UR22][R26.64+0xf9], R3 ;  /* 0x0000f9031a007986 */ /* 0x0001e2000c101116 */
[----:B------:R-:W-:Y:S05]  /*c710*/  BRA `(.L_x_297) ;  /* 0x0000002000807947 */ /* 0x000fea0003800000 */
.L_x_40:
[C---:B------:R-:W-:Y:S01]  /*c720*/  ISETP.GE.AND P1, PT, R39.reuse, 0x1, PT ;  /* 0x000000012700780c */ /* 0x040fe20003f26270 */
[----:B------:R-:W-:Y:S01]  /*c730*/  FMUL R226, R226, UR25 ;  /* 0x00000019e2e27c20 */ /* 0x000fe20008400000 */
[----:B------:R-:W2:Y:S01]  /*c740*/  LDL.LU R227, [R1+0x10] ;  /* 0x0000100001e37983 */ /* 0x000ea20000300800 */
[----:B------:R-:W-:Y:S01]  /*c750*/  ISETP.GE.AND P0, PT, R39, 0x9, PT ;  /* 0x000000092700780c */ /* 0x000fe20003f06270 */
[----:B------:R-:W-:Y:S01]  /*c760*/  FMUL R225, R225, UR25 ;  /* 0x00000019e1e17c20 */ /* 0x000fe20008400000 */
[C---:B------:R-:W-:Y:S02]  /*c770*/  ISETP.LT.OR P4, PT, R34.reuse, 0x1, !P1 ;  /* 0x000000012200780c */ /* 0x040fe40004f81670 */
[C---:B------:R-:W-:Y:S02]  /*c780*/  ISETP.LT.OR P5, PT, R34.reuse, 0x2, !P1 ;  /* 0x000000022200780c */ /* 0x040fe40004fa1670 */
[----:B------:R-:W-:Y:S02]  /*c790*/  F2FP.SATFINITE.E5M2.F32.PACK_AB_MERGE_C R29, RZ, R226, RZ ;  /* 0x000000e2ff1d723e */ /* 0x000fe400048060ff */
[----:B------:R-:W-:Y:S01]  /*c7a0*/  ISETP.LT.OR P3, PT, R34, 0x1, !P0 ;  /* 0x000000012200780c */ /* 0x000fe20004761670 */
[----:B------:R-:W-:Y:S01]  /*c7b0*/  FMUL R224, R224, UR25 ;  /* 0x00000019e0e07c20 */ /* 0x000fe20008400000 */
[----:B------:R-:W-:Y:S01]  /*c7c0*/  ISETP.LT.OR P6, PT, R34, 0xa, !P1 ;  /* 0x0000000a2200780c */ /* 0x000fe20004fc1670 */
[----:B------:R-:W-:Y:S01]  /*c7d0*/  FMUL R223, R223, UR25 ;  /* 0x00000019dfdf7c20 */ /* 0x000fe20008400000 */
[----:B------:R-:W-:Y:S01]  /*c7e0*/  F2FP.SATFINITE.E5M2.F32.PACK_AB_MERGE_C R225, RZ, R225, RZ ;  /* 0x000000e1ffe1723e */ /* 0x000fe200048060ff */
[----:B------:R-:W-:Y:S01]  /*c7f0*/  FMUL R221, R221, UR25 ;  /* 0x00000019dddd7c20 */ /* 0x000fe20008400000 */
[----:B------:R-:W-:Y:S01]  /*c800*/  FMUL R222, R222, UR25 ;  /* 0x00000019dede7c20 */ /* 0x000fe20008400000 */
[----:B------:R0:W-:Y:S01]  /*c810*/  @!P4 STG.E.U8 desc[UR22][R24.64], R29 ;  /* 0x0000001d1800c986 */ /* 0x0001e2000c101116 */
[----:B------:R-:W-:-:S02]  /*c820*/  ISETP.LT.OR P4, PT, R34, 0x2, !P0 ;  /* 0x000000022200780c */ /* 0x000fc40004781670 */
[----:B------:R-:W-:Y:S01]  /*c830*/  F2FP.SATFINITE.E5M2.F32.PACK_AB_MERGE_C R31, RZ, R224, RZ ;  /* 0x000000e0ff1f723e */ /* 0x000fe200048060ff */
[----:B------:R3:W-:Y:S01]  /*c840*/  @!P5 STG.E.U8 desc[UR22][R24.64+0x1], R225 ;  /* 0x000001e11800d986 */ /* 0x0007e2000c101116 */
[----:B------:R-:W-:Y:S02]  /*c850*/  ISETP.LT.OR P5, PT, R34, 0x9, !P1 ;  /* 0x000000092200780c */ /* 0x000fe40004fa1670 */
[----:B------:R-:W-:Y:S01]  /*c860*/  F2FP.SATFINITE.E5M2.F32.PACK_AB_MERGE_C R223, RZ, R223, RZ ;  /* 0x000000dfffdf723e */ /* 0x000fe200048060ff */
[----:B------:R-:W-:Y:S01]  /*c870*/  FMUL R220, R220, UR25 ;  /* 0x00000019dcdc7c20 */ /* 0x000fe20008400000 */
[----:B------:R-:W-:Y:S01]  /*c880*/  F2FP.SATFINITE.E5M2.F32.PACK_AB_MERGE_C R221, RZ, R221, RZ ;  /* 0x000000ddffdd723e */ /* 0x000fe200048060ff */
[----:B------:R-:W-:Y:S01]  /*c890*/  @!P3 STG.E.U8 desc[UR22][R26.64], R31 ;  /* 0x0000001f1a00b986 */ /* 0x000fe2000c101116 */
[----:B------:R-:W-:-:S03]  /*c8a0*/  ISETP.LT.OR P3, PT, R34, 0x9, !P0 ;  /* 0x000000092200780c */ /* 0x000fc60004761670 */
[----:B------:R-:W-:Y:S01]  /*c8b0*/  @!P4 STG.E.U8 desc[UR22][R26.64+0x1], R223 ;  /* 0x000001df1a00c986 */ /* 0x000fe2000c101116 */
[----:B------:R-:W-:-:S03]  /*c8c0*/  ISETP.LT.OR P4, PT, R34, 0xa, !P0 ;  /* 0x0000000a2200780c */ /* 0x000fc60004781670 */
[----:B------:R-:W-:Y:S01]  /*c8d0*/  @!P6 STG.E.U8 desc[UR22][R24.64+0x9], R221 ;  /* 0x000009dd1800e986 */ /* 0x000fe2000c101116 */
[C---:B------:R-:W-:Y:S01]  /*c8e0*/  ISETP.LT.OR P6, PT, R34.reuse, 0x12, !P1 ;  /* 0x000000122200780c */ /* 0x040fe20004fc1670 */
[----:B------:R-:W-:Y:S01]  /*c8f0*/  FMUL R219, R219, UR25 ;  /* 0x00000019dbdb7c20 */ /* 0x000fe20008400000 */
[----:B0-----:R-:W-:Y:S01]  /*c900*/  F2FP.SATFINITE.E5M2.F32.PACK_AB_MERGE_C R29, RZ, R222, RZ ;  /* 0x000000deff1d723e */ /* 0x001fe200048060ff */
[----:B------:R-:W-:Y:S01]  /*c910*/  FMUL R217, R217, UR25 ;  /* 0x00000019d9d97c20 */ /* 0x000fe20008400000 */
[----:B------:R-:W4:Y:S01]  /*c920*/  LDL.LU R226, [R1+0xc] ;  /* 0x00000c0001e27983 */ /* 0x000f220000300800 */
[----:B------:R-:W-:Y:S02]  /*c930*/  F2FP.SATFINITE.E5M2.F32.PACK_AB_MERGE_C R33, RZ, R220, RZ ;  /* 0x000000dcff21723e */ /* 0x000fe400048060ff */
[----:B------:R-:W-:Y:S01]  /*c940*/  F2FP.SATFINITE.E5M2.F32.PACK_AB_MERGE_C R219, RZ, R219, RZ ;  /* 0x000000dbffdb723e */ /* 0x000fe200048060ff */
[----:B------:R0:W-:Y:S01]  /*c950*/  @!P5 STG.E.U8 desc[UR22][R24.64+0x8], R29 ;  /* 0x0000081d1800d986 */ /* 0x0001e2000c101116 */
[----:B------:R-:W-:-:S02]  /*c960*/  ISETP.LT.OR P5, PT, R34, 0x11, !P1 ;  /* 0x000000112200780c */ /* 0x000fc40004fa1670 */
[----:B------:R-:W-:Y:S01]  /*c970*/  F2FP.SATFINITE.E5M2.F32.PACK_AB_MERGE_C R217, RZ, R217, RZ ;  /* 0x000000d9ffd9723e */ /* 0x000fe200048060ff */
[----:B---3--:R-:W3:Y:S01]  /*c980*/  LDL.LU R225, [R1+0x8] ;  /* 0x0000080001e17983 */ /* 0x008ee20000300800 */
[----:B------:R-:W-:-:S03]  /*c990*/  FMUL R218, R218, UR25 ;  /* 0x00000019dada7c20 */ /* 0x000fc60008400000 */
[----:B------:R-:W4:Y:S04]  /*c9a0*/  LDL.LU R224, [R1+0x4] ;  /* 0x0000040001e07983 */ /* 0x000f280000300800 */
[----:B------:R-:W3:Y:S01]  /*c9b0*/  LDL.LU R222, [R1] ;  /* 0x0000000001de7983 */ /* 0x000ee20000300800 */
[----:B0-----:R-:W-:Y:S01]  /*c9c0*/  F2FP.SATFINITE.E5M2.F32.PACK_AB_MERGE_C R29, RZ, R218, RZ ;  /* 0x000000daff1d723e */ /* 0x001fe200048060ff */
[----:B------:R-:W-:Y:S01]  /*c9d0*/  FMUL R216, R216, UR25 ;  /* 0x00000019d8d87c20 */ /* 0x000fe20008400000 */
[----:B------:R-:W-:Y:S01]  /*c9e0*/  FMUL R215, R215, UR25 ;  /* 0x00000019d7d77c20 */ /* 0x000fe20008400000 */
[----:B------:R0:W-:Y:S01]  /*c9f0*/  @!P3 STG.E.U8 desc[UR22][R26.64+0x8], R33 ;  /* 0x000008211a00b986 */ /* 0x0001e2000c101116 */
[C---:B------:R-:W-:Y:S01]  /*ca00*/  ISETP.LT.OR P3, PT, R34.reuse, 0x11, !P0 ;  /* 0x000000112200780c */ /* 0x040fe20004761670 */
[----:B------:R-:W-:Y:S01]  /*ca10*/  FMUL R213, R213, UR25 ;  /* 0x00000019d5d57c20 */ /* 0x000fe20008400000 */
[----:B------:R-:W-:Y:S01]  /*ca20*/  F2FP.SATFINITE.E5M2.F32.PACK_AB_MERGE_C R31, RZ, R216, RZ ;  /* 0x000000d8ff1f723e */ /* 0x000fe200048060ff */
[----:B------:R-:W-:Y:S01]  /*ca30*/  @!P4 STG.E.U8 desc[UR22][R26.64+0x9], R219 ;  /* 0x000009db1a00c986 */ /* 0x000fe2000c101116 */
[----:B------:R-:W-:Y:S01]  /*ca40*/  ISETP.LT.OR P4, PT, R34, 0x12, !P0 ;  /* 0x000000122200780c */ /* 0x000fe20004781670 */
[----:B------:R-:W-:Y:S01]  /*ca50*/  FMUL R214, R214, UR25 ;  /* 0x00000019d6d67c20 */ /* 0x000fe20008400000 */
[----:B------:R-:W-:Y:S01]  /*ca60*/  F2FP.SATFINITE.E5M2.F32.PACK_AB_MERGE_C R215, RZ, R215, RZ ;  /* 0x000000d7ffd7723e */ /* 0x000fe200048060ff */
[----:B------:R-:W-:Y:S01]  /*ca70*/  @!P6 STG.E.U8 desc[UR22][R24.64+0x11], R217 ;  /* 0x000011d91800e986 */ /* 0x000fe2000c101116 */
[----:B------:R-:W-:Y:S01]  /*ca80*/  ISETP.LT.OR P6, PT, R34, 0x1a, !P1 ;  /* 0x0000001a2200780c */ /* 0x000fe20004fc1670 */
[----:B------:R-:W-:Y:S01]  /*ca90*/  FMUL R212, R212, UR25 ;  /* 0x00000019d4d47c20 */ /* 0x000fe20008400000 */
[----:B------:R-:W-:Y:S01]  /*caa0*/  F2FP.SATFINITE.E5M2.F32.PACK_AB_MERGE_C R213, RZ, R213, RZ ;  /* 0x000000d5ffd5723e */ /* 0x000fe200048060ff */
[----:B------:R1:W-:Y:S01]  /*cab0*/  @!P5 STG.E.U8 desc[UR22][R24.64+0x10], R29 ;  /* 0x0000101d1800d986 */ /* 0x0003e2000c101116 */
[C---:B------:R-:W-:Y:S01]  /*cac0*/  ISETP.LT.OR P5, PT, R34.reuse, 0x19, !P1 ;  /* 0x000000192200780c */ /* 0x040fe20004fa1670 */
[----:B------:R-:W-:Y:S01]  /*cad0*/  FMUL R211, R211, UR25 ;  /* 0x00000019d3d37c20 */ /* 0x000fe20008400000 */
[----:B------:R-:W-:Y:S01]  /*cae0*/  FMUL R209, R209, UR25 ;  /* 0x00000019d1d17c20 */ /* 0x000fe20008400000 */
[----:B------:R1:W-:Y:S01]  /*caf0*/  @!P3 STG.E.U8 desc[UR22][R26.64+0x10], R31 ;  /* 0x0000101f1a00b986 */ /* 0x0003e2000c101116 */
[----:B------:R-:W-:Y:S01]  /*cb00*/  ISETP.LT.OR P3, PT, R34, 0x19, !P0 ;  /* 0x000000192200780c */ /* 0x000fe20004761670 */
[----:B------:R-:W-:Y:S01]  /*cb10*/  FMUL R210, R210, UR25 ;  /* 0x00000019d2d27c20 */ /* 0x000fe20008400000 */
[----:B0-----:R-:W-:Y:S01]  /*cb20*/  F2FP.SATFINITE.E5M2.F32.PACK_AB_MERGE_C R33, RZ, R212, RZ ;  /* 0x000000d4ff21723e */ /* 0x001fe200048060ff */
[----:B------:R-:W-:Y:S01]  /*cb30*/  @!P4 STG.E.U8 desc[UR22][R26.64+0x11], R215 ;  /* 0x000011d71a00c986 */ /* 0x000fe2000c101116 */
[----:B------:R-:W-:Y:S01]  /*cb40*/  ISETP.LT.OR P4, PT, R34, 0x1a, !P0 ;  /* 0x0000001a2200780c */ /* 0x000fe20004781670 */
[----:B------:R-:W-:Y:S01]  /*cb50*/  FMUL R208, R208, UR25 ;  /* 0x00000019d0d07c20 */ /* 0x000fe20008400000 */
[----:B------:R-:W-:Y:S01]  /*cb60*/  F2FP.SATFINITE.E5M2.F32.PACK_AB_MERGE_C R211, RZ, R211, RZ ;  /* 0x000000d3ffd3723e */ /* 0x000fe200048060ff */
[----:B------:R-:W-:Y:S01]  /*cb70*/  @!P6 STG.E.U8 desc[UR22][R24.64+0x19], R213 ;  /* 0x000019d51800e986 */ /* 0x000fe2000c101116 */
[----:B------:R-:W-:Y:S01]  /*cb80*/  ISETP.LT.OR P6, PT, R34, 0x22, !P1 ;  /* 0x000000222200780c */ /* 0x000fe20004fc1670 */
[----:B------:R-:W-:Y:S01]  /*cb90*/  FMUL R207, R207, UR25 ;  /* 0x00000019cfcf7c20 */ /* 0x000fe20008400000 */
[----:B-1----:R-:W-:Y:S01]  /*cba0*/  F2FP.SATFINITE.E5M2.F32.PACK_AB_MERGE_C R29, RZ, R214, RZ ;  /* 0x000000d6ff1d723e */ /* 0x002fe200048060ff */
[----:B------:R-:W-:Y:S01]  /*cbb0*/  FMUL R205, R205, UR25 ;  /* 0x00000019cdcd7c20 */ /* 0x000fe20008400000 */
[----:B------:R-:W-:Y:S01]  /*cbc0*/  F2FP.SATFINITE.E5M2.F32.PACK_AB_MERGE_C R209, RZ, R209, RZ ;  /* 0x000000d1ffd1723e */ /* 0x000fe200048060ff */
[----:B------:R-:W-:Y:S01]  /*cbd0*/  FMUL R206, R206, UR25 ;  /* 0x00000019cece7c20 */ /* 0x000fe20008400000 */
[----:B------:R-:W-:Y:S01]  /*cbe0*/  F2FP.SATFINITE.E5M2.F32.PACK_AB_MERGE_C R31, RZ, R208, RZ ;  /* 0x000000d0ff1f723e */ /* 0x000fe200048060ff */
[----:B------:R0:W-:Y:S01]  /*cbf0*/  @!P5 STG.E.U8 desc[UR22][R24.64+0x18], R29 ;  /* 0x0000181d1800d986 */ /* 0x0001e2000c101116 */
[----:B------:R-:W-:Y:S01]  /*cc00*/  ISETP.LT.OR P5, PT, R34, 0x21, !P1 ;  /* 0x000000212200780c */ /* 0x000fe20004fa1670 */
[----:B------:R-:W-:Y:S01]  /*cc10*/  FMUL R204, R204, UR25 ;  /* 0x00000019cccc7c20 */ /* 0x000fe20008400000 */
[----:B------:R-:W-:Y:S01]  /*cc20*/  F2FP.SATFINITE.E5M2.F32.PACK_AB_MERGE_C R207, RZ, R207, RZ ;  /* 0x000000cfffcf723e */ /* 0x000fe200048060ff */
[----:B------:R1:W-:Y:S01]  /*cc30*/  @!P3 STG.E.U8 desc[UR22][R26.64+0x18], R33 ;  /* 0x000018211a00b986 */ /* 0x0003e2000c101116 */
[C---:B------:R-:W-:Y:S01]  /*cc40*/  ISETP.LT.OR P3, PT, R34.reuse, 0x21, !P0 ;  /* 0x000000212200780c */ /* 0x040fe20004761670 */
[----:B------:R-:W-:Y:S01]  /*cc50*/  FMUL R203, R203, UR25 ;  /* 0x00000019cbcb7c20 */ /* 0x000fe20008400000 */
[----:B------:R-:W-:Y:S01]  /*cc60*/  F2FP.SATFINITE.E5M2.F32.PACK_AB_MERGE_C R205, RZ, R205, RZ ;  /* 0x000000cdffcd723e */ /* 0x000fe200048060ff */
[----:B------:R-:W-:Y:S01]  /*cc70*/  @!P4 STG.E.U8 desc[UR22][R26.64+0x19], R211 ;  /* 0x000019d31a00c986 */ /* 0x000fe2000c101116 */
[C---:B------:R-:W-:Y:S01]  /*cc80*/  ISETP.LT.OR P4, PT, R34.reuse, 0x22, !P0 ;  /* 0x000000222200780c */ /* 0x040fe20004781670 */
[----:B------:R-:W-:Y:S01]  /*cc90*/  FMUL R201, R201, UR25 ;  /* 0x00000019c9c97c20 */ /* 0x000fe20008400000 */
[----:B------:R-:W-:Y:S01]  /*cca0*/  F2FP.SATFINITE.E5M2.F32.PACK_AB_MERGE_C R203, RZ, R203, RZ ;  /* 0x000000cbffcb723e */ /* 0x000fe200048060ff */
[----:B------:R-:W-:Y:S01]  /*ccb0*/  @!P6 STG.E.U8 desc[UR22][R24.64+0x21], R209 ;  /* 0x000021d11800e986 */ /* 0x000fe2000c101116 */
[----:B------:R-:W-:Y:S01]  /*ccc0*/  ISETP.LT.OR P6, PT, R34, 0x2a, !P1 ;  /* 0x0000002a2200780c */ /* 0x000fe20004fc1670 */
[----:B------:R-:W-:Y:S01]  /*ccd0*/  FMUL R202, R202, UR25 ;  /* 0x00000019caca7c20 */ /* 0x000fe20008400000 */
[----:B0-----:R-:W-:Y:S01]  /*cce0*/  F2FP.SATFINITE.E5M2.F32.PACK_AB_MERGE_C R29, RZ, R210, RZ ;  /* 0x000000d2ff1d723e */ /* 0x001fe200048060ff */
[----:B------:R-:W-:Y:S01]  /*ccf0*/  FMUL R200, R200, UR25 ;  /* 0x00000019c8c87c20 */ /* 0x000fe20008400000 */
[----:B-1----:R-:W-:Y:S01]  /*cd00*/  F2FP.SATFINITE.E5M2.F32.PACK_AB_MERGE_C R33, RZ, R204, RZ ;  /* 0x000000ccff21723e */ /* 0x002fe200048060ff */
[----:B------:R-:W-:Y:S01]  /*cd10*/  FMUL R199, R199, UR25 ;  /* 0x00000019c7c77c20 */ /* 0x000fe20008400000 */
[----:B------:R-:W-:Y:S01]  /*cd20*/  F2FP.SATFINITE.E5M2.F32.PACK_AB_MERGE_C R201, RZ, R201, RZ ;  /* 0x000000c9ffc9723e */ /* 0x000fe200048060ff */
[----:B------:R0:W-:Y:S01]  /*cd30*/  @!P5 STG.E.U8 desc[UR22][R24.64+0x20], R29 ;  /* 0x0000201d1800d986 */ /* 0x0001e2000c101116 */
[C---:B------:R-:W-:Y:S01]  /*cd40*/  ISETP.LT.OR P5, PT, R34.reuse, 0x29, !P1 ;  /* 0x000000292200780c */ /* 0x040fe20004fa1670 */
[----:B------:R-:W-:Y:S01]  /*cd50*/  FMUL R197, R197, UR25 ;  /* 0x00000019c5c57c20 */ /* 0x000fe20008400000 */
[----:B------:R-:W-:Y:S01]  /*cd60*/  F2FP.SATFINITE.E5M2.F32.PACK_AB_MERGE_C R199, RZ, R199, RZ ;  /* 0x000000c7ffc7723e */ /* 0x000fe200048060ff */
[----:B------:R1:W-:Y:S01]  /*cd70*/  @!P3 STG.E.U8 desc[UR22][R26.64+0x20], R31 ;  /* 0x0000201f1a00b986 */ /* 0x0003e2000c101116 */
[----:B------:R-:W-:Y:S01]  /*cd80*/  ISETP.LT.OR P3, PT, R34, 0x29, !P0 ;  /* 0x000000292200780c */ /* 0x000fe20004761670 */
[----:B------:R-:W-:Y:S01]  /*cd90*/  FMUL R198, R198, UR25 ;  /* 0x00000019c6c67c20 */ /* 0x000fe20008400000 */
[----:B------:R-:W-:Y:S01]  /*cda0*/  F2FP.SATFINITE.E5M2.F32.PACK_AB_MERGE_C R197, RZ, R197, RZ ;  /* 0x000000c5ffc5723e */ /* 0x000fe200048060ff */
[----:B------:R-:W-:Y:S01]  /*cdb0*/  @!P4 STG.E.U8 desc[UR22][R26.64+0x21], R207 ;  /* 0x000021cf1a00c986 */ /* 0x000fe2000c101116 */
[----:B------:R-:W-:Y:S01]  /*cdc0*/  ISETP.LT.OR P4, PT, R34, 0x2a, !P0 ;  /* 0x0000002a2200780c */ /* 0x000fe20004781670 */
[----:B------:R-:W-:Y:S01]  /*cdd0*/  FMUL R196, R196, UR25 ;  /* 0x00000019c4c47c20 */ /* 0x000fe20008400000 */
[----:B------:R-:W-:Y:S01]  /*cde0*/  FMUL R195, R195, UR25 ;  /* 0x00000019c3c37c20 */ /* 0x000fe20008400000 */
        /* <DEDUP_REMOVED lines=27> */
[----:B------:R-:W-:Y:S01]  /*cfa0*/  FMUL R186, R186, UR25 ;  /* 0x00000019baba7c20 */ /* 0x000fe20008400000 */
        /* <DEDUP_REMOVED lines=154> */
[----:B-----5:R-:W-:Y:S01]  /*d950*/  FMUL R5, R5, UR25 ;  /* 0x0000001905057c20 */ /* 0x020fe20008400000 */
[----:B0-----:R-:W-:Y:S01]  /*d960*/  F2FP.SATFINITE.E5M2.F32.PACK_AB_MERGE_C R29, RZ, R170, RZ ;  /* 0x000000aaff1d723e */ /* 0x001fe200048060ff */
[----:B------:R-:W-:Y:S01]  /*d970*/  FMUL R0, R0, UR25 ;  /* 0x0000001900007c20 */ /* 0x000fe20008400000 */
[----:B-1----:R-:W-:Y:S01]  /*d980*/  F2FP.SATFINITE.E5M2.F32.PACK_AB_MERGE_C R33, RZ, R164, RZ ;  /* 0x000000a4ff21723e */ /* 0x002fe200048060ff */
[----:B------:R-:W-:Y:S01]  /*d990*/  FMUL R6, R6, UR25 ;  /* 0x0000001906067c20 */ /* 0x000fe20008400000 */
[----:B------:R-:W-:Y:S01]  /*d9a0*/  F2FP.SATFINITE.E5M2.F32.PACK_AB_MERGE_C R7, RZ, R7, RZ ;  /* 0x00000007ff07723e */ /* 0x000fe200048060ff */
[----:B------:R0:W-:Y:S01]  /*d9b0*/  @!P5 STG.E.U8 desc[UR22][R24.64+0x70], R29 ;  /* 0x0000701d1800d986 */ /* 0x0001e2000c101116 */
[----:B------:R-:W-:Y:S01]  /*d9c0*/  ISETP.LT.OR P5, PT, R34, 0x79, !P1 ;  /* 0x000000792200780c */ /* 0x000fe20004fa1670 */
[----:B------:R-:W-:Y:S01]  /*d9d0*/  FMUL R2, R2, UR25 ;  /* 0x0000001902027c20 */ /* 0x000fe20008400000 */
[----:B------:R-:W-:Y:S01]  /*d9e0*/  F2FP.SATFINITE.E5M2.F32.PACK_AB_MERGE_C R5, RZ, R5, RZ ;  /* 0x00000005ff05723e */ /* 0x000fe200048060ff */
[----:B------:R1:W-:Y:S01]  /*d9f0*/  @!P3 STG.E.U8 desc[UR22][R26.64+0x70], R31 ;  /* 0x0000701f1a00b986 */ /* 0x0003e2000c101116 */
[----:B------:R-:W-:Y:S01]  /*da00*/  ISETP.LT.OR P3, PT, R34, 0x79, !P0 ;  /* 0x000000792200780c */ /* 0x000fe20004761670 */
[----:B------:R-:W-:Y:S01]  /*da10*/  FMUL R3, R3, UR25 ;  /* 0x0000001903037c20 */ /* 0x000fe20008400000 */
[----:B------:R-:W-:Y:S01]  /*da20*/  FMUL R4, R4, UR25 ;  /* 0x0000001904047c20 */ /* 0x000fe20008400000 */
[----:B------:R-:W-:Y:S01]  /*da30*/  @!P4 STG.E.U8 desc[UR22][R26.64+0x71], R167 ;  /* 0x000071a71a00c986 */ /* 0x000fe2000c101116 */
[----:B------:R-:W-:-:S03]  /*da40*/  ISETP.LT.OR P4, PT, R34, 0x7a, !P0 ;  /* 0x0000007a2200780c */ /* 0x000fc60004781670 */
[----:B------:R-:W-:Y:S01]  /*da50*/  @!P6 STG.E.U8 desc[UR22][R24.64+0x79], R165 ;  /* 0x000079a51800e986 */ /* 0x000fe2000c101116 */
[----:B------:R-:W-:Y:S02]  /*da60*/  ISETP.LT.OR P6, PT, R34, 0x82, !P1 ;  /* 0x000000822200780c */ /* 0x000fe40004fc1670 */
[----:B0-----:R-:W-:Y:S01]  /*da70*/  F2FP.SATFINITE.E5M2.F32.PACK_AB_MERGE_C R29, RZ, R166, RZ ;  /* 0x000000a6ff1d723e */ /* 0x001fe200048060ff */
[----:B------:R-:W4:Y:S01]  /*da80*/  LDL.LU R220, [R1+0x14] ;  /* 0x0000140001dc7983 */ /* 0x000f220000300800 */
[----:B-1----:R-:W-:-:S03]  /*da90*/  F2FP.SATFINITE.E5M2.F32.PACK_AB_MERGE_C R31, RZ, R160, RZ ;  /* 0x000000a0ff1f723e */ /* 0x002fc600048060ff */
[----:B------:R0:W-:Y:S01]  /*daa0*/  @!P5 STG.E.U8 desc[UR22][R24.64+0x78], R29 ;  /* 0x0000781d1800d986 */ /* 0x0001e2000c101116 */
[----:B------:R-:W-:-:S03]  /*dab0*/  ISETP.LT.OR P5, PT, R34, 0x81, !P1 ;  /* 0x000000812200780c */ /* 0x000fc60004fa1670 */
[----:B------:R1:W-:Y:S01]  /*dac0*/  @!P3 STG.E.U8 desc[UR22][R26.64+0x78], R33 ;  /* 0x000078211a00b986 */ /* 0x0003e2000c101116 */
[----:B------:R-:W-:-:S03]  /*dad0*/  ISETP.LT.OR P3, PT, R34, 0x81, !P0 ;  /* 0x000000812200780c */ /* 0x000fc60004761670 */
        /* <DEDUP_REMOVED lines=26> */
[----:B0-----:R-:W-:Y:S02]  /*dc80*/  F2FP.SATFINITE.E5M2.F32.PACK_AB_MERGE_C R29, RZ, R154, RZ ;  /* 0x0000009aff1d723e */ /* 0x001fe400048060ff */
[----:B-1----:R-:W-:-:S03]  /*dc90*/  F2FP.SATFINITE.E5M2.F32.PACK_AB_MERGE_C R33, RZ, R20, RZ ;  /* 0x00000014ff21723e */ /* 0x002fc600048060ff */
[----:B------:R0:W-:Y:S01]  /*dca0*/  @!P5 STG.E.U8 desc[UR22][R24.64+0x90], R29 ;  /* 0x0000901d1800d986 */ /* 0x0001e2000c101116 */
[----:B------:R-:W-:-:S03]  /*dcb0*/  ISETP.LT.OR P5, PT, R34, 0x99, !P1 ;  /* 0x000000992200780c */ /* 0x000fc60004fa1670 */
[----:B------:R-:W-:Y:S01]  /*dcc0*/  @!P3 STG.E.U8 desc[UR22][R26.64+0x90], R31 ;  /* 0x0000901f1a00b986 */ /* 0x000fe2000c101116 */
[----:B------:R-:W-:-:S03]  /*dcd0*/  ISETP.LT.OR P3, PT, R34, 0x99, !P0 ;  /* 0x000000992200780c */ /* 0x000fc60004761670 */
[----:B------:R1:W-:Y:S01]  /*dce0*/  @!P4 STG.E.U8 desc[UR22][R26.64+0x91], R23 ;  /* 0x000091171a00c986 */ /* 0x0003e2000c101116 */
[----:B------:R-:W-:-:S03]  /*dcf0*/  ISETP.LT.OR P4, PT, R34, 0x9a, !P0 ;  /* 0x0000009a2200780c */ /* 0x000fc60004781670 */
[----:B------:R2:W-:Y:S01]  /*dd00*/  @!P6 STG.E.U8 desc[UR22][R24.64+0x99], R21 ;  /* 0x000099151800e986 */ /* 0x0005e2000c101116 */
[----:B------:R-:W-:Y:S02]  /*dd10*/  ISETP.LT.OR P6, PT, R34, 0xa2, !P1 ;  /* 0x000000a22200780c */ /* 0x000fe40004fc1670 */
[----:B0-----:R-:W-:-:S05]  /*dd20*/  F2FP.SATFINITE.E5M2.F32.PACK_AB_MERGE_C R29, RZ, R22, RZ ;  /* 0x00000016ff1d723e */ /* 0x001fca00048060ff */
[----:B------:R-:W-:Y:S01]  /*dd30*/  @!P5 STG.E.U8 desc[UR22][R24.64+0x98], R29 ;  /* 0x0000981d1800d986 */ /* 0x000fe2000c101116 */
[C---:B------:R-:W-:Y:S02]  /*dd40*/  ISETP.LT.OR P5, PT, R34.reuse, 0xa1, !P1 ;  /* 0x000000a12200780c */ /* 0x040fe40004fa1670 */
[----:B-1----:R-:W-:Y:S01]  /*dd50*/  F2FP.SATFINITE.E5M2.F32.PACK_AB_MERGE_C R23, RZ, R18, RZ ;  /* 0x00000012ff17723e */ /* 0x002fe200048060ff */
[----:B------:R-:W-:Y:S01]  /*dd60*/  @!P3 STG.E.U8 desc[UR22][R26.64+0x98], R33 ;  /* 0x000098211a00b986 */ /* 0x000fe2000c101116 */
[C---:B------:R-:W-:Y:S02]  /*dd70*/  ISETP.LT.OR P3, PT, R34.reuse, 0xa1, !P0 ;  /* 0x000000a12200780c */ /* 0x040fe40004761670 */
[----:B--2---:R-:W-:Y:S01]  /*dd80*/  F2FP.SATFINITE.E5M2.F32.PACK_AB_MERGE_C R21, RZ, R16, RZ ;  /* 0x00000010ff15723e */ /* 0x004fe200048060ff */
[----:B------:R0:W-:Y:S01]  /*dd90*/  @!P4 STG.E.U8 desc[UR22][R26.64+0x99], R19 ;  /* 0x000099131a00c986 */ /* 0x0001e2000c101116 */
[----:B------:R-:W-:-:S03]  /*dda0*/  ISETP.LT.OR P4, PT, R34, 0xa2, !P0 ;  /* 0x000000a22200780c */ /* 0x000fc60004781670 */
[----:B------:R1:W-:Y:S01]  /*ddb0*/  @!P6 STG.E.U8 desc[UR22][R24.64+0xa1], R17 ;  /* 0x0000a1111800e986 */ /* 0x0003e2000c101116 */
[----:B------:R-:W-:-:S03]  /*ddc0*/  ISETP.LT.OR P6, PT, R34, 0xaa, !P1 ;  /* 0x000000aa2200780c */ /* 0x000fc60004fc1670 */
[----:B------:R-:W-:Y:S01]  /*ddd0*/  @!P5 STG.E.U8 desc[UR22][R24.64+0xa0], R23 ;  /* 0x0000a0171800d986 */ /* 0x000fe2000c101116 */
[----:B------:R-:W-:-:S03]  /*dde0*/  ISETP.LT.OR P5, PT, R34, 0xa9, !P1 ;  /* 0x000000a92200780c */ /* 0x000fc60004fa1670 */
[----:B------:R-:W-:Y:S01]  /*ddf0*/  @!P3 STG.E.U8 desc[UR22][R26.64+0xa0], R21 ;  /* 0x0000a0151a00b986 */ /* 0x000fe2000c101116 */
[C---:B------:R-:W-:Y:S02]  /*de00*/  ISETP.LT.OR P3, PT, R34.reuse, 0xa9, !P0 ;  /* 0x000000a92200780c */ /* 0x040fe40004761670 */
[----:B0-----:R-:W-:Y:S01]  /*de10*/  F2FP.SATFINITE.E5M2.F32.PACK_AB_MERGE_C R19, RZ, R14, RZ ;  /* 0x0000000eff13723e */ /* 0x001fe200048060ff */
[----:B------:R0:W-:Y:S01]  /*de20*/  @!P4 STG.E.U8 desc[UR22][R26.64+0xa1], R15 ;  /* 0x0000a10f1a00c986 */ /* 0x0001e2000c101116 */
[C---:B------:R-:W-:Y:S02]  /*de30*/  ISETP.LT.OR P4, PT, R34.reuse, 0xaa, !P0 ;  /* 0x000000aa2200780c */ /* 0x040fe40004781670 */
[----:B-1----:R-:W-:Y:S01]  /*de40*/  F2FP.SATFINITE.E5M2.F32.PACK_AB_MERGE_C R17, RZ, R12, RZ ;  /* 0x0000000cff11723e */ /* 0x002fe200048060ff */
        /* <DEDUP_REMOVED lines=15> */
[----:B0-----:R-:W-:Y:S02]  /*df40*/  F2FP.SATFINITE.E5M2.F32.PACK_AB_MERGE_C R11, RZ, R6, RZ ;  /* 0x00000006ff0b723e */ /* 0x001fe400048060ff */
[C---:B------:R-:W-:Y:S01]  /*df50*/  ISETP.LT.OR P3, PT, R34.reuse, 0xb9, !P0 ;  /* 0x000000b92200780c */ /* 0x040fe20004761670 */
[----:B------:R0:W-:Y:S01]  /*df60*/  @!P4 STG.E.U8 desc[UR22][R26.64+0xb1], R7 ;  /* 0x0000b1071a00c986 */ /* 0x0001e2000c101116 */
[----:B-1----:R-:W-:Y:S02]  /*df70*/  F2FP.SATFINITE.E5M2.F32.PACK_AB_MERGE_C R9, RZ, R4, RZ ;  /* 0x00000004ff09723e */ /* 0x002fe400048060ff */
[C---:B------:R-:W-:Y:S01]  /*df80*/  ISETP.LT.OR P4, PT, R34.reuse, 0xba, !P0 ;  /* 0x000000ba2200780c */ /* 0x040fe20004781670 */
[----:B------:R1:W-:Y:S04]  /*df90*/  @!P6 STG.E.U8 desc[UR22][R24.64+0xb9], R5 ;  /* 0x0000b9051800e986 */ /* 0x0003e8000c101116 */
[----:B------:R2:W-:Y:S01]  /*dfa0*/  @!P5 STG.E.U8 desc[UR22][R24.64+0xb8], R11 ;  /* 0x0000b80b1800d986 */ /* 0x0005e2000c101116 */
[----:B------:R-:W-:Y:S01]  /*dfb0*/  FMUL R4, R227, UR25 ;  /* 0x00000019e3047c20 */ /* 0x000fe20008400000 */
[----:B------:R-:W-:-:S02]  /*dfc0*/  ISETP.LT.OR P5, PT, R34, 0xc1, !P1 ;  /* 0x000000c12200780c */ /* 0x000fc40004fa1670 */
[----:B0-----:R-:W-:Y:S02]  /*dfd0*/  F2FP.SATFINITE.E5M2.F32.PACK_AB_MERGE_C R7, RZ, R3, RZ ;  /* 0x00000003ff07723e */ /* 0x001fe400048060ff */
[----:B-1----:R-:W-:Y:S01]  /*dfe0*/  F2FP.SATFINITE.E5M2.F32.PACK_AB_MERGE_C R5, RZ, R0, RZ ;  /* 0x00000000ff05723e */ /* 0x002fe200048060ff */
[----:B---3--:R-:W-:Y:S01]  /*dff0*/  FMUL R0, R222, UR25 ;  /* 0x00000019de007c20 */ /* 0x008fe20008400000 */
[----:B------:R-:W-:Y:S01]  /*e000*/  ISETP.LT.OR P6, PT, R34, 0xc2, !P1 ;  /* 0x000000c22200780c */ /* 0x000fe20004fc1670 */
[----:B------:R-:W3:Y:S01]  /*e010*/  LDL.LU R222, [R1+0x20] ;  /* 0x0000200001de7983 */ /* 0x000ee20000300800 */
[----:B--2---:R-:W-:Y:S02]  /*e020*/  F2FP.SATFINITE.E5M2.F32.PACK_AB_MERGE_C R11, RZ, R2, RZ ;  /* 0x00000002ff0b723e */ /* 0x004fe400048060ff */
[----:B------:R-:W-:Y:S01]  /*e030*/  F2FP.SATFINITE.E5M2.F32.PACK_AB_MERGE_C R13, RZ, R0, RZ ;  /* 0x00000000ff0d723e */ /* 0x000fe200048060ff */
[----:B----4-:R-:W-:Y:S01]  /*e040*/  FMUL R0, R224, UR25 ;  /* 0x00000019e0007c20 */ /* 0x010fe20008400000 */
[----:B------:R-:W-:Y:S01]  /*e050*/  FMUL R2, R225, UR25 ;  /* 0x00000019e1027c20 */ /* 0x000fe20008400000 */
[----:B------:R-:W2:Y:S04]  /*e060*/  LDL.LU R224, [R1+0x24] ;  /* 0x0000240001e07983 */ /* 0x000ea80000300800 */
[----:B------:R-:W4:Y:S01]  /*e070*/  LDL.LU R225, [R1+0x28] ;  /* 0x0000280001e17983 */ /* 0x000f220000300800 */
[----:B------:R-:W-:-:S03]  /*e080*/  FMUL R3, R226, UR25 ;  /* 0x00000019e2037c20 */ /* 0x000fc60008400000 */
[----:B------:R-:W4:Y:S04]  /*e090*/  LDL.LU R226, [R1+0x2c] ;  /* 0x00002c0001e27983 */ /* 0x000f280000300800 */
[----:B------:R-:W4:Y:S04]  /*e0a0*/  LDL.LU R227, [R1+0x30] ;  /* 0x0000300001e37983 */ /* 0x000f280000300800 */
[----:B------:R-:W-:Y:S01]  /*e0b0*/  @!P3 STG.E.U8 desc[UR22][R26.64+0xb8], R9 ;  /* 0x0000b8091a00b986 */ /* 0x000fe2000c101116 */
[----:B------:R-:W-:-:S03]  /*e0c0*/  ISETP.LT.OR P3, PT, R34, 0xc1, !P0 ;  /* 0x000000c12200780c */ /* 0x000fc60004761670 */
[----:B------:R0:W-:Y:S01]  /*e0d0*/  @!P4 STG.E.U8 desc[UR22][R26.64+0xb9], R7 ;  /* 0x0000b9071a00c986 */ /* 0x0001e2000c101116 */
[----:B------:R-:W-:-:S03]  /*e0e0*/  ISETP.LT.OR P4, PT, R34, 0xc2, !P0 ;  /* 0x000000c22200780c */ /* 0x000fc60004781670 */
[----:B------:R-:W-:Y:S01]  /*e0f0*/  @!P5 STG.E.U8 desc[UR22][R24.64+0xc0], R11 ;  /* 0x0000c00b1800d986 */ /* 0x000fe2000c101116 */
[----:B------:R-:W-:-:S03]  /*e100*/  ISETP.LT.OR P5, PT, R34, 0xc9, !P1 ;  /* 0x000000c92200780c */ /* 0x000fc60004fa1670 */
[----:B------:R1:W-:Y:S01]  /*e110*/  @!P6 STG.E.U8 desc[UR22][R24.64+0xc1], R5 ;  /* 0x0000c1051800e986 */ /* 0x0003e2000c101116 */
[----:B0-----:R-:W-:-:S03]  /*e120*/  F2FP.SATFINITE.E5M2.F32.PACK_AB_MERGE_C R7, RZ, R0, RZ ;  /* 0x00000000ff07723e */ /* 0x001fc600048060ff */
[----:B------:R-:W-:Y:S01]  /*e130*/  @!P3 STG.E.U8 desc[UR22][R26.64+0xc0], R13 ;  /* 0x0000c00d1a00b986 */ /* 0x000fe2000c101116 */
[C---:B------:R-:W-:Y:S02]  /*e140*/  ISETP.LT.OR P6, PT, R34.reuse, 0xca, !P1 ;  /* 0x000000ca2200780c */ /* 0x040fe40004fc1670 */
[----:B-1----:R-:W-:Y:S01]  /*e150*/  F2FP.SATFINITE.E5M2.F32.PACK_AB_MERGE_C R5, RZ, R2, RZ ;  /* 0x00000002ff05723e */ /* 0x002fe200048060ff */
[----:B------:R0:W-:Y:S01]  /*e160*/  @!P4 STG.E.U8 desc[UR22][R26.64+0xc1], R7 ;  /* 0x0000c1071a00c986 */ /* 0x0001e2000c101116 */
[C---:B------:R-:W-:Y:S02]  /*e170*/  ISETP.LT.OR P3, PT, R34.reuse, 0xc9, !P0 ;  /* 0x000000c92200780c */ /* 0x040fe40004761670 */
[C---:B------:R-:W-:Y:S01]  /*e180*/  ISETP.LT.OR P4, PT, R34.reuse, 0xca, !P0 ;  /* 0x000000ca2200780c */ /* 0x040fe20004781670 */
[----:B------:R1:W-:Y:S01]  /*e190*/  @!P5 STG.E.U8 desc[UR22][R24.64+0xc8], R5 ;  /* 0x0000c8051800d986 */ /* 0x0003e2000c101116 */
[----:B------:R-:W-:Y:S02]  /*e1a0*/  ISETP.LT.OR P5, PT, R34, 0xd1, !P1 ;  /* 0x000000d12200780c */ /* 0x000fe40004fa1670 */
[----:B------:R-:W-:-:S02]  /*e1b0*/  F2FP.SATFINITE.E5M2.F32.PACK_AB_MERGE_C R9, RZ, R3, RZ ;  /* 0x00000003ff09723e */ /* 0x000fc400048060ff */
[----:B------:R-:W-:-:S03]  /*e1c0*/  F2FP.SATFINITE.E5M2.F32.PACK_AB_MERGE_C R11, RZ, R4, RZ ;  /* 0x00000004ff0b723e */ /* 0x000fc600048060ff */
[----:B------:R1:W-:Y:S04]  /*e1d0*/  @!P6 STG.E.U8 desc[UR22][R24.64+0xc9], R9 ;  /* 0x0000c9091800e986 */ /* 0x0003e8000c101116 */
[----:B------:R-:W-:Y:S01]  /*e1e0*/  @!P3 STG.E.U8 desc[UR22][R26.64+0xc8], R11 ;  /* 0x0000c80b1a00b986 */ /* 0x000fe2000c101116 */
[----:B------:R-:W-:-:S03]  /*e1f0*/  FMUL R0, R220, UR25 ;  /* 0x00000019dc007c20 */ /* 0x000fc60008400000 */
[----:B------:R-:W4:Y:S02]  /*e200*/  LDL.LU R220, [R1+0x34] ;  /* 0x0000340001dc7983 */ /* 0x000f240000300800 */
[----:B0-----:R-:W-:Y:S01]  /*e210*/  F2FP.SATFINITE.E5M2.F32.PACK_AB_MERGE_C R7, RZ, R0, RZ ;  /* 0x00000000ff07723e */ /* 0x001fe200048060ff */
[----:B------:R-:W-:Y:S02]  /*e220*/  FMUL R2, R221, UR25 ;  /* 0x00000019dd027c20 */ /* 0x000fe40008400000 */
[----:B------:R-:W4:Y:S03]  /*e230*/  LDL.LU R221, [R1+0x38] ;  /* 0x0000380001dd7983 */ /* 0x000f260000300800 */
[----:B-1----:R-:W-:Y:S01]  /*e240*/  F2FP.SATFINITE.E5M2.F32.PACK_AB_MERGE_C R5, RZ, R2, RZ ;  /* 0x00000002ff05723e */ /* 0x002fe200048060ff */
[----:B------:R-:W-:Y:S04]  /*e250*/  @!P4 STG.E.U8 desc[UR22][R26.64+0xc9], R7 ;  /* 0x0000c9071a00c986 */ /* 0x000fe8000c101116 */
[----:B------:R0:W-:Y:S01]  /*e260*/  @!P5 STG.E.U8 desc[UR22][R24.64+0xd0], R5 ;  /* 0x0000d0051800d986 */ /* 0x0001e2000c101116 */
[----:B------:R-:W-:-:S03]  /*e270*/  FMUL R3, R223, UR25 ;  /* 0x00000019df037c20 */ /* 0x000fc60008400000 */
[----:B------:R-:W4:Y:S02]  /*e280*/  LDL.LU R223, [R1+0x3c] ;  /* 0x00003c0001df7983 */ /* 0x000f240000300800 */
[----:B------:R-:W-:Y:S01]  /*e290*/  F2FP.SATFINITE.E5M2.F32.PACK_AB_MERGE_C R9, RZ, R3, RZ ;  /* 0x00000003ff09723e */ /* 0x000fe200048060ff */
[----:B---3--:R-:W-:Y:S02]  /*e2a0*/  FMUL R0, R222, UR25 ;  /* 0x00000019de007c20 */ /* 0x008fe40008400000 */
[----:B------:R-:W3:Y:S03]  /*e2b0*/  LDL.LU R222, [R1+0x40] ;  /* 0x0000400001de7983 */ /* 0x000ee60000300800 */
[----:B------:R-:W-:Y:S01]  /*e2c0*/  F2FP.SATFINITE.E5M2.F32.PACK_AB_MERGE_C R13, RZ, R0, RZ ;  /* 0x00000000ff0d723e */ /* 0x000fe200048060ff */
[----:B--2---:R-:W-:Y:S02]  /*e2d0*/  FMUL R2, R224, UR25 ;  /* 0x00000019e0027c20 */ /* 0x004fe40008400000 */
[----:B------:R-:W2:Y:S01]  /*e2e0*/  LDL.LU R224, [R1+0x44] ;  /* 0x0000440001e07983 */ /* 0x000ea20000300800 */
[----:B----4-:R-:W-:-:S03]  /*e2f0*/  FMUL R0, R225, UR25 ;  /* 0x00000019e1007c20 */ /* 0x010fc60008400000 */
[----:B------:R-:W4:Y:S01]  /*e300*/  LDL.LU R225, [R1+0x48] ;  /* 0x0000480001e17983 */ /* 0x000f220000300800 */
[----:B------:R-:W-:Y:S01]  /*e310*/  FMUL R3, R226, UR25 ;  /* 0x00000019e2037c20 */ /* 0x000fe20008400000 */
[----:B0-----:R-:W-:Y:S02]  /*e320*/  F2FP.SATFINITE.E5M2.F32.PACK_AB_MERGE_C R5, RZ, R0, RZ ;  /* 0x00000000ff05723e */ /* 0x001fe400048060ff */
[----:B------:R-:W4:Y:S01]  /*e330*/  LDL.LU R226, [R1+0x4c] ;  /* 0x00004c0001e27983 */ /* 0x000f220000300800 */
[----:B------:R-:W-:-:S03]  /*e340*/  FMUL R0, R227, UR25 ;  /* 0x00000019e3007c20 */ /* 0x000fc60008400000 */
[----:B------:R-:W4:Y:S01]  /*e350*/  LDL.LU R227, [R1+0x50] ;  /* 0x0000500001e37983 */ /* 0x000f220000300800 */
[C---:B------:R-:W-:Y:S02]  /*e360*/  ISETP.LT.OR P6, PT, R34.reuse, 0xd2, !P1 ;  /* 0x000000d22200780c */ /* 0x040fe40004fc1670 */
[C---:B------:R-:W-:Y:S01]  /*e370*/  ISETP.LT.OR P4, PT, R34.reuse, 0xd2, !P0 ;  /* 0x000000d22200780c */ /* 0x040fe20004781670 */
[----:B------:R-:W4:Y:S01]  /*e380*/  LDL.LU R218, [R1+0x54] ;  /* 0x0000540001da7983 */ /* 0x000f220000300800 */
[C---:B------:R-:W-:Y:S02]  /*e390*/  ISETP.LT.OR P3, PT, R34.reuse, 0xd1, !P0 ;  /* 0x000000d12200780c */ /* 0x040fe40004761670 */
[----:B------:R-:W-:Y:S02]  /*e3a0*/  ISETP.LT.OR P5, PT, R34, 0xd9, !P1 ;  /* 0x000000d92200780c */ /* 0x000fe40004fa1670 */
[----:B------:R-:W-:Y:S02]  /*e3b0*/  F2FP.SATFINITE.E5M2.F32.PACK_AB_MERGE_C R7, RZ, R2, RZ ;  /* 0x00000002ff07723e */ /* 0x000fe400048060ff */
[----:B------:R-:W-:-:S03]  /*e3c0*/  F2FP.SATFINITE.E5M2.F32.PACK_AB_MERGE_C R11, RZ, R0, RZ ;  /* 0x00000000ff0b723e */ /* 0x000fc600048060ff */
[----:B------:R0:W-:Y:S01]  /*e3d0*/  @!P6 STG.E.U8 desc[UR22][R24.64+0xd1], R9 ;  /* 0x0000d1091800e986 */ /* 0x0001e2000c101116 */
[----:B------:R-:W-:-:S03]  /*e3e0*/  ISETP.LT.OR P6, PT, R34, 0xda, !P1 ;  /* 0x000000da2200780c */ /* 0x000fc60004fc1670 */
[----:B------:R-:W-:Y:S01]  /*e3f0*/  @!P4 STG.E.U8 desc[UR22][R26.64+0xd1], R7 ;  /* 0x0000d1071a00c986 */ /* 0x000fe2000c101116 */
[----:B------:R-:W-:-:S03]  /*e400*/  ISETP.LT.OR P4, PT, R34, 0xda, !P0 ;  /* 0x000000da2200780c */ /* 0x000fc60004781670 */
[----:B------:R-:W-:Y:S01]  /*e410*/  @!P3 STG.E.U8 desc[UR22][R26.64+0xd0], R13 ;  /* 0x0000d00d1a00b986 */ /* 0x000fe2000c101116 */
[----:B0-----:R-:W-:-:S03]  /*e420*/  F2FP.SATFINITE.E5M2.F32.PACK_AB_MERGE_C R9, RZ, R3, RZ ;  /* 0x00000003ff09723e */ /* 0x001fc600048060ff */
[----:B------:R0:W-:Y:S04]  /*e430*/  @!P5 STG.E.U8 desc[UR22][R24.64+0xd8], R5 ;  /* 0x0000d8051800d986 */ /* 0x0001e8000c101116 */
[----:B------:R1:W-:Y:S01]  /*e440*/  @!P6 STG.E.U8 desc[UR22][R24.64+0xd9], R9 ;  /* 0x0000d9091800e986 */ /* 0x0003e2000c101116 */
[----:B------:R-:W-:-:S03]  /*e450*/  FMUL R0, R220, UR25 ;  /* 0x00000019dc007c20 */ /* 0x000fc60008400000 */
[----:B------:R-:W4:Y:S02]  /*e460*/  LDL.LU R220, [R1+0x58] ;  /* 0x0000580001dc7983 */ /* 0x000f240000300800 */
[----:B0-----:R-:W-:Y:S01]  /*e470*/  F2FP.SATFINITE.E5M2.F32.PACK_AB_MERGE_C R5, RZ, R0, RZ ;  /* 0x00000000ff05723e */ /* 0x001fe200048060ff */
[----:B------:R-:W-:Y:S02]  /*e480*/  FMUL R2, R221, UR25 ;  /* 0x00000019dd027c20 */ /* 0x000fe40008400000 */
[----:B------:R-:W4:Y:S03]  /*e490*/  LDL.LU R221, [R1+0x5c] ;  /* 0x00005c0001dd7983 */ /* 0x000f260000300800 */
[----:B------:R-:W-:Y:S01]  /*e4a0*/  F2FP.SATFINITE.E5M2.F32.PACK_AB_MERGE_C R7, RZ, R2, RZ ;  /* 0x00000002ff07723e */ /* 0x000fe200048060ff */
[----:B------:R0:W-:Y:S01]  /*e4b0*/  @!P4 STG.E.U8 desc[UR22][R26.64+0xd9], R5 ;  /* 0x0000d9051a00c986 */ /* 0x0001e2000c101116 */
[----:B------:R-:W-:-:S03]  /*e4c0*/  FMUL R3, R223, UR25 ;  /* 0x00000019df037c20 */ /* 0x000fc60008400000 */
[----:B------:R-:W4:Y:S02]  /*e4d0*/  LDL.LU R223, [R1+0x60] ;  /* 0x0000600001df7983 */ /* 0x000f240000300800 */
[----:B-1----:R-:W-:Y:S01]  /*e4e0*/  F2FP.SATFINITE.E5M2.F32.PACK_AB_MERGE_C R9, RZ, R3, RZ ;  /* 0x00000003ff09723e */ /* 0x002fe200048060ff */
[----:B---3--:R-:W-:Y:S02]  /*e4f0*/  FMUL R4, R222, UR25 ;  /* 0x00000019de047c20 */ /* 0x008fe40008400000 */
[----:B------:R-:W3:Y:S01]  /*e500*/  LDL.LU R222, [R1+0x64] ;  /* 0x0000640001de7983 */ /* 0x000ee20000300800 */
[----:B--2---:R-:W-:-:S03]  /*e510*/  FMUL R0, R224, UR25 ;  /* 0x00000019e0007c20 */ /* 0x004fc60008400000 */
[----:B------:R-:W2:Y:S01]  /*e520*/  LDL.LU R224, [R1+0x68] ;  /* 0x0000680001e07983 */ /* 0x000ea20000300800 */
[----:B----4-:R-:W-:Y:S01]  /*e530*/  FMUL R2, R225, UR25 ;  /* 0x00000019e1027c20 */ /* 0x010fe20008400000 */
[----:B0-----:R-:W-:Y:S02]  /*e540*/  F2FP.SATFINITE.E5M2.F32.PACK_AB_MERGE_C R5, RZ, R0, RZ ;  /* 0x00000000ff05723e */ /* 0x001fe400048060ff */
[----:B------:R-:W4:Y:S01]  /*e550*/  LDL.LU R225, [R1+0x6c] ;  /* 0x00006c0001e17983 */ /* 0x000f220000300800 */
[----:B------:R-:W-:-:S03]  /*e560*/  FMUL R3, R226, UR25 ;  /* 0x00000019e2037c20 */ /* 0x000fc60008400000 */
[----:B------:R-:W4:Y:S01]  /*e570*/  LDL.LU R226, [R1+0x70] ;  /* 0x0000700001e27983 */ /* 0x000f220000300800 */
[----:B------:R-:W-:-:S03]  /*e580*/  FMUL R0, R227, UR25 ;  /* 0x00000019e3007c20 */ /* 0x000fc60008400000 */
[----:B------:R-:W4:Y:S01]  /*e590*/  LDL.LU R227, [R1+0x74] ;  /* 0x0000740001e37983 */ /* 0x000f220000300800 */
[C---:B------:R-:W-:Y:S02]  /*e5a0*/  ISETP.LT.OR P3, PT, R34.reuse, 0xd9, !P0 ;  /* 0x000000d92200780c */ /* 0x040fe40004761670 */
[C---:B------:R-:W-:Y:S02]  /*e5b0*/  ISETP.LT.OR P5, PT, R34.reuse, 0xe1, !P1 ;  /* 0x000000e12200780c */ /* 0x040fe40004fa1670 */
[C---:B------:R-:W-:Y:S02]  /*e5c0*/  ISETP.LT.OR P6, PT, R34.reuse, 0xe2, !P1 ;  /* 0x000000e22200780c */ /* 0x040fe40004fc1670 */
[----:B------:R-:W-:-:S07]  /*e5d0*/  ISETP.LT.OR P4, PT, R34, 0xe2, !P0 ;  /* 0x000000e22200780c */ /* 0x000fce0004781670 */
[----:B------:R-:W-:Y:S01]  /*e5e0*/  @!P3 STG.E.U8 desc[UR22][R26.64+0xd8], R11 ;  /* 0x0000d80b1a00b986 */ /* 0x000fe2000c101116 */
[----:B------:R-:W-:-:S03]  /*e5f0*/  ISETP.LT.OR P3, PT, R34, 0xe1, !P0 ;  /* 0x000000e12200780c */ /* 0x000fc60004761670 */
[----:B------:R0:W-:Y:S01]  /*e600*/  @!P5 STG.E.U8 desc[UR22][R24.64+0xe0], R7 ;  /* 0x0000e0071800d986 */ /* 0x0001e2000c101116 */
[----:B------:R-:W-:-:S03]  /*e610*/  ISETP.LT.OR P5, PT, R34, 0xe9, !P1 ;  /* 0x000000e92200780c */ /* 0x000fc60004fa1670 */
[----:B------:R1:W-:Y:S01]  /*e620*/  @!P6 STG.E.U8 desc[UR22][R24.64+0xe1], R9 ;  /* 0x0000e1091800e986 */ /* 0x0003e2000c101116 */
[----:B------:R-:W-:Y:S02]  /*e630*/  ISETP.LT.OR P6, PT, R34, 0xea, !P1 ;  /* 0x000000ea2200780c */ /* 0x000fe40004fc1670 */
[----:B------:R-:W-:Y:S01]  /*e640*/  F2FP.SATFINITE.E5M2.F32.PACK_AB_MERGE_C R13, RZ, R4, RZ ;  /* 0x00000004ff0d723e */ /* 0x000fe200048060ff */
[----:B------:R1:W-:Y:S01]  /*e650*/  @!P4 STG.E.U8 desc[UR22][R26.64+0xe1], R5 ;  /* 0x0000e1051a00c986 */ /* 0x0003e2000c101116 */
[----:B0-----:R-:W-:-:S03]  /*e660*/  F2FP.SATFINITE.E5M2.F32.PACK_AB_MERGE_C R7, RZ, R2, RZ ;  /* 0x00000002ff07723e */ /* 0x001fc600048060ff */
[----:B------:R-:W-:Y:S01]  /*e670*/  @!P3 STG.E.U8 desc[UR22][R26.64+0xe0], R13 ;  /* 0x0000e00d1a00b986 */ /* 0x000fe2000c101116 */
[----:B-1----:R-:W-:-:S03]  /*e680*/  F2FP.SATFINITE.E5M2.F32.PACK_AB_MERGE_C R9, RZ, R3, RZ ;  /* 0x00000003ff09723e */ /* 0x002fc600048060ff */
[----:B------:R0:W-:Y:S01]  /*e690*/  @!P5 STG.E.U8 desc[UR22][R24.64+0xe8], R7 ;  /* 0x0000e8071800d986 */ /* 0x0001e2000c101116 */
[C---:B------:R-:W-:Y:S02]  /*e6a0*/  ISETP.LT.OR P3, PT, R34.reuse, 0xe9, !P0 ;  /* 0x000000e92200780c */ /* 0x040fe40004761670 */
[C---:B------:R-:W-:Y:S01]  /*e6b0*/  ISETP.LT.OR P4, PT, R34.reuse, 0xea, !P0 ;  /* 0x000000ea2200780c */ /* 0x040fe20004781670 */
[----:B------:R1:W-:Y:S01]  /*e6c0*/  @!P6 STG.E.U8 desc[UR22][R24.64+0xe9], R9 ;  /* 0x0000e9091800e986 */ /* 0x0003e2000c101116 */
[----:B------:R-:W-:Y:S01]  /*e6d0*/  ISETP.LT.OR P5, PT, R34, 0xf1, !P1 ;  /* 0x000000f12200780c */ /* 0x000fe20004fa1670 */
[----:B------:R-:W-:Y:S01]  /*e6e0*/  FMUL R2, R218, UR25 ;  /* 0x00000019da027c20 */ /* 0x000fe20008400000 */
[----:B------:R-:W-:Y:S02]  /*e6f0*/  ISETP.LT.OR P6, PT, R34, 0xf2, !P1 ;  /* 0x000000f22200780c */ /* 0x000fe40004fc1670 */
[----:B------:R-:W-:Y:S02]  /*e700*/  F2FP.SATFINITE.E5M2.F32.PACK_AB_MERGE_C R11, RZ, R0, RZ ;  /* 0x00000000ff0b723e */ /* 0x000fe400048060ff */
[----:B------:R-:W-:-:S03]  /*e710*/  F2FP.SATFINITE.E5M2.F32.PACK_AB_MERGE_C R5, RZ, R2, RZ ;  /* 0x00000002ff05723e */ /* 0x000fc600048060ff */
[----:B------:R-:W-:Y:S01]  /*e720*/  @!P3 STG.E.U8 desc[UR22][R26.64+0xe8], R11 ;  /* 0x0000e80b1a00b986 */ /* 0x000fe2000c101116 */
[----:B------:R-:W-:-:S03]  /*e730*/  ISETP.LT.OR P3, PT, R34, 0xf1, !P0 ;  /* 0x000000f12200780c */ /* 0x000fc60004761670 */
[----:B------:R-:W-:Y:S01]  /*e740*/  @!P4 STG.E.U8 desc[UR22][R26.64+0xe9], R5 ;  /* 0x0000e9051a00c986 */ /* 0x000fe2000c101116 */
[C---:B------:R-:W-:Y:S02]  /*e750*/  ISETP.LT.OR P4, PT, R34.reuse, 0xf9, !P1 ;  /* 0x000000f92200780c */ /* 0x040fe40004f81670 */
[----:B------:R-:W-:Y:S01]  /*e760*/  ISETP.LT.OR P1, PT, R34, 0xfa, !P1 ;  /* 0x000000fa2200780c */ /* 0x000fe20004f21670 */
[----:B------:R-:W-:-:S05]  /*e770*/  FMUL R0, R220, UR25 ;  /* 0x00000019dc007c20 */ /* 0x000fca0008400000 */
[----:B0-----:R-:W-:-:S05]  /*e780*/  F2FP.SATFINITE.E5M2.F32.PACK_AB_MERGE_C R7, RZ, R0, RZ ;  /* 0x00000000ff07723e */ /* 0x001fca00048060ff */
[----:B------:R0:W-:Y:S01]  /*e790*/  @!P5 STG.E.U8 desc[UR22][R24.64+0xf0], R7 ;  /* 0x0000f0071800d986 */ /* 0x0001e2000c101116 */
[----:B------:R-:W-:-:S05]  /*e7a0*/  FMUL R3, R221, UR25 ;  /* 0x00000019dd037c20 */ /* 0x000fca0008400000 */
[----:B-1----:R-:W-:Y:S02]  /*e7b0*/  F2FP.SATFINITE.E5M2.F32.PACK_AB_MERGE_C R9, RZ, R3, RZ ;  /* 0x00000003ff09723e */ /* 0x002fe400048060ff */
[----:B------:R-:W-:-:S03]  /*e7c0*/  ISETP.LT.OR P5, PT, R34, 0xf2, !P0 ;  /* 0x000000f22200780c */ /* 0x000fc600047a1670 */
[----:B------:R1:W-:Y:S01]  /*e7d0*/  @!P6 STG.E.U8 desc[UR22][R24.64+0xf1], R9 ;  /* 0x0000f1091800e986 */ /* 0x0003e2000c101116 */
[C---:B------:R-:W-:Y:S02]  /*e7e0*/  ISETP.LT.OR P6, PT, R34.reuse, 0xf9, !P0 ;  /* 0x000000f92200780c */ /* 0x040fe400047c1670 */
[----:B------:R-:W-:Y:S01]  /*e7f0*/  ISETP.LT.OR P0, PT, R34, 0xfa, !P0 ;  /* 0x000000fa2200780c */ /* 0x000fe20004701670 */
[----:B------:R-:W-:-:S05]  /*e800*/  FMUL R0, R223, UR25 ;  /* 0x00000019df007c20 */ /* 0x000fca0008400000 */
[----:B------:R-:W-:-:S05]  /*e810*/  F2FP.SATFINITE.E5M2.F32.PACK_AB_MERGE_C R13, RZ, R0, RZ ;  /* 0x00000000ff0d723e */ /* 0x000fca00048060ff */
[----:B------:R0:W-:Y:S01]  /*e820*/  @!P3 STG.E.U8 desc[UR22][R26.64+0xf0], R13 ;  /* 0x0000f00d1a00b986 */ /* 0x0001e2000c101116 */
[----:B---3--:R-:W-:Y:S01]  /*e830*/  FMUL R0, R222, UR25 ;  /* 0x00000019de007c20 */ /* 0x008fe20008400000 */
[----:B--2---:R-:W-:Y:S01]  /*e840*/  FMUL R2, R224, UR25 ;  /* 0x00000019e0027c20 */ /* 0x004fe20008400000 */
[----:B----4-:R-:W-:-:S03]  /*e850*/  FMUL R3, R225, UR25 ;  /* 0x00000019e1037c20 */ /* 0x010fc60008400000 */
[----:B0-----:R-:W-:Y:S01]  /*e860*/  F2FP.SATFINITE.E5M2.F32.PACK_AB_MERGE_C R7, RZ, R0, RZ ;  /* 0x00000000ff07723e */ /* 0x001fe200048060ff */
[----:B------:R-:W-:Y:S01]  /*e870*/  FMUL R4, R226, UR25 ;  /* 0x00000019e2047c20 */ /* 0x000fe20008400000 */
[----:B------:R-:W-:Y:S01]  /*e880*/  FMUL R5, R227, UR25 ;  /* 0x00000019e3057c20 */ /* 0x000fe20008400000 */
[----:B-1----:R-:W-:Y:S02]  /*e890*/  F2FP.SATFINITE.E5M2.F32.PACK_AB_MERGE_C R9, RZ, R2, RZ ;  /* 0x00000002ff09723e */ /* 0x002fe400048060ff */
[----:B------:R-:W-:Y:S02]  /*e8a0*/  F2FP.SATFINITE.E5M2.F32.PACK_AB_MERGE_C R3, RZ, R3, RZ ;  /* 0x00000003ff03723e */ /* 0x000fe400048060ff */
[----:B------:R-:W-:Y:S02]  /*e8b0*/  F2FP.SATFINITE.E5M2.F32.PACK_AB_MERGE_C R11, RZ, R4, RZ ;  /* 0x00000004ff0b723e */ /* 0x000fe400048060ff */
[----:B------:R-:W-:Y:S01]  /*e8c0*/  F2FP.SATFINITE.E5M2.F32.PACK_AB_MERGE_C R5, RZ, R5, RZ ;  /* 0x00000005ff05723e */ /* 0x000fe200048060ff */
[----:B------:R0:W-:Y:S04]  /*e8d0*/  @!P5 STG.E.U8 desc[UR22][R26.64+0xf1], R7 ;  /* 0x0000f1071a00d986 */ /* 0x0001e8000c101116 */
[----:B------:R0:W-:Y:S04]  /*e8e0*/  @!P4 STG.E.U8 desc[UR22][R24.64+0xf8], R9 ;  /* 0x0000f8091800c986 */ /* 0x0001e8000c101116 */
[----:B------:R0:W-:Y:S04]  /*e8f0*/  @!P1 STG.E.U8 desc[UR22][R24.64+0xf9], R3 ;  /* 0x0000f90318009986 */ /* 0x0001e8000c101116 */
[----:B------:R0:W-:Y:S04]  /*e900*/  @!P6 STG.E.U8 desc[UR22][R26.64+0xf8], R11 ;  /* 0x0000f80b1a00e986 */ /* 0x0001e8000c101116 */
[----:B------:R0:W-:Y:S02]  /*e910*/  @!P0 STG.E.U8 desc[UR22][R26.64+0xf9], R5 ;  /* 0x0000f9051a008986 */ /* 0x0001e4000c101116 */
.L_x_297:
[----:B------:R-:W-:Y:S05]  /*e920*/  BSYNC B0 ;  /* 0x0000000000007941 */ /* 0x000fea0003800000 */
.L_x_39:
[----:B------:R-:W2:Y:S01]  /*e930*/  LDL.LU R22, [R1+0x84] ;  /* 0x0000840001167983 */ /* 0x000ea20000300800 */
[----:B0-----:R-:W-:Y:S01]  /*e940*/  IMAD.U32 R3, RZ, RZ, UR18 ;  /* 0x00000012ff037e24 */ /* 0x001fe2000f8e00ff */
[----:B------:R-:W-:Y:S02]  /*e950*/  ULDC.64 UR6, c[0x0][0x650] ;  /* 0x0001940000067ab9 */ /* 0x000fe40000000a00 */
[----:B------:R-:W3:Y:S01]  /*e960*/  LDL.LU R19, [R1+0x88] ;  /* 0x0000880001137983 */ /* 0x000ee20000300800 */
[----:B-----5:R-:W-:Y:S01]  /*e970*/  IMAD.U32 R0, RZ, RZ, UR20 ;  /* 0x00000014ff007e24 */ /* 0x020fe2000f8e00ff */
[----:B------:R0:W-:Y:S01]  /*e980*/  SYNCS.ARRIVE.TRANS64.A1T0 RZ, [R3+UR29], RZ ;  /* 0x000000ff03ff79a7 */ /* 0x0001e2000810001d */
[----:B------:R-:W-:Y:S02]  /*e990*/  IMAD.U32 R2, RZ, RZ, UR20 ;  /* 0x00000014ff027e24 */ /* 0x000fe4000f8e00ff */
[----:B------:R-:W-:Y:S02]  /*e9a0*/  IMAD.MOV.U32 R4, RZ, RZ, -0x1 ;  /* 0xffffffffff047424 */ /* 0x000fe400078e00ff */
[----:B0-----:R-:W-:Y:S01]  /*e9b0*/  IMAD.U32 R3, RZ, RZ, UR15 ;  /* 0x0000000fff037e24 */ /* 0x001fe2000f8e00ff */
[----:B---3--:R-:W-:-:S02]  /*e9c0*/  LEA R19, P0, R0, R19, 0x1 ;  /* 0x0000001300137211 */ /* 0x008fc400078008ff */
[----:B------:R-:W-:Y:S02]  /*e9d0*/  PRMT R0, RZ, 0x7610, R0 ;  /* 0x00007610ff007816 */ /* 0x000fe40000000000 */
[----:B--2---:R-:W-:Y:S01]  /*e9e0*/  LEA.HI.X R22, R2, R22, R3, 0x1, P0 ;  /* 0x0000001602167211 */ /* 0x004fe200000f0c03 */
[----:B------:R-:W-:Y:S01]  /*e9f0*/  IMAD.MOV.U32 R2, RZ, RZ, -0x1 ;  /* 0xffffffffff027424 */ /* 0x000fe200078e00ff */
[----:B------:R0:W-:Y:S01]  /*ea00*/  STL [R1+0x88], R19 ;  /* 0x0000881301007387 */ /* 0x0001e20000100800 */
[----:B------:R-:W-:Y:S01]  /*ea10*/  IMAD.MOV.U32 R3, RZ, RZ, -0x1 ;  /* 0xffffffffff037424 */ /* 0x000fe200078e00ff */
[----:B------:R-:W-:Y:S02]  /*ea20*/  ISETP.GE.U32.AND P0, PT, R19, UR6, PT ;  /* 0x0000000613007c0c */ /* 0x000fe4000bf06070 */
[----:B------:R0:W-:Y:S02]  /*ea30*/  STL [R1+0x84], R22 ;  /* 0x0000841601007387 */ /* 0x0001e40000100800 */
[----:B------:R-:W-:-:S02]  /*ea40*/  ISETP.GE.U32.AND.EX P0, PT, R22, UR7, PT, P0 ;  /* 0x0000000716007c0c */ /* 0x000fc4000bf06100 */
[----:B------:R0:W-:Y:S04]  /*ea50*/  STL [R1+0x8c], R4 ;  /* 0x00008c0401007387 */ /* 0x0001e80000100800 */
[----:B------:R0:W-:Y:S04]  /*ea60*/  STL [R1+0x7c], R2 ;  /* 0x00007c0201007387 */ /* 0x0001e80000100800 */
[----:B------:R0:W-:Y:S03]  /*ea70*/  STL [R1+0x90], R3 ;  /* 0x0000900301007387 */ /* 0x0001e60000100800 */
[----:B------:R-:W-:Y:S05]  /*ea80*/  @P0 BRA `(.L_x_298) ;  /* 0x0000000400740947 */ /* 0x000fea0003800000 */
[----:B------:R-:W2:Y:S01]  /*ea90*/  S2R R14, SR_CTAID.X ;  /* 0x00000000000e7919 */ /* 0x000ea20000002500 */
[----:B------:R-:W3:Y:S01]  /*eaa0*/  LDC.64 R8, c[0x0][0x628] ;  /* 0x00018a00ff087b82 */ /* 0x000ee20000000a00 */
[----:B------:R-:W-:Y:S01]  /*eab0*/  ULDC UR6, c[0x0][0x150] ;  /* 0x0000540000067ab9 */ /* 0x000fe20000000800 */
[----:B------:R-:W-:Y:S01]  /*eac0*/  IMAD.MOV.U32 R6, RZ, RZ, R19 ;  /* 0x000000ffff067224 */ /* 0x000fe200078e0013 */
[----:B------:R-:W0:Y:S01]  /*ead0*/  S2R R16, SR_CTAID.Y ;  /* 0x0000000000107919 */ /* 0x000e220000002600 */
[----:B------:R-:W-:-:S04]  /*eae0*/  IMAD.MOV.U32 R7, RZ, RZ, R22 ;  /* 0x000000ffff077224 */ /* 0x000fc800078e0016 */
[----:B------:R-:W0:Y:S08]  /*eaf0*/  LDC R17, c[0x0][0x144] ;  /* 0x00005100ff117b82 */ /* 0x000e300000000800 */
[----:B------:R-:W0:Y:S08]  /*eb00*/  LDC R10, c[0x0][0x630] ;  /* 0x00018c00ff0a7b82 */ /* 0x000e300000000800 */
[----:B------:R-:W0:Y:S01]  /*eb10*/  LDC.64 R12, c[0x0][0x620] ;  /* 0x00018800ff0c7b82 */ /* 0x000e220000000a00 */
[----:B---3--:R-:W-:-:S04]  /*eb20*/  ISETP.NE.U32.AND P0, PT, R8, RZ, PT ;  /* 0x000000ff0800720c */ /* 0x008fc80003f05070 */
[----:B------:R-:W-:Y:S02]  /*eb30*/  ISETP.NE.AND.EX P0, PT, R9, RZ, PT, P0 ;  /* 0x000000ff0900720c */ /* 0x000fe40003f05300 */
[----:B--2---:R-:W-:-:S05]  /*eb40*/  I2FP.F32.U32 R0, R14 ;  /* 0x0000000e00007245 */ /* 0x004fca0000201000 */
[----:B------:R-:W-:-:S04]  /*eb50*/  FMUL R0, R0, UR6 ;  /* 0x0000000600007c20 */ /* 0x000fc80008400000 */
[----:B------:R2:W3:Y:S02]  /*eb60*/  F2I.U32.TRUNC.NTZ R15, R0 ;  /* 0x00000000000f7305 */ /* 0x0004e4000020f000 */
[----:B------:R-:W-:Y:S05]  /*eb70*/  @!P0 BRA `(.L_x_299) ;  /* 0x0000000000288947 */ /* 0x000fea0003800000 */
[----:B--2---:R-:W2:Y:S02]  /*eb80*/  LDC R0, c[0x0][0x634] ;  /* 0x00018d00ff007b82 */ /* 0x004ea40000000800 */
[----:B--2---:R-:W-:-:S05]  /*eb90*/  IADD3 R7, P0, R19, R0, RZ ;  /* 0x0000000013077210 */ /* 0x004fca0007f1e0ff */
[----:B------:R-:W-:-:S04]  /*eba0*/  IMAD.X R11, RZ, RZ, R22, P0 ;  /* 0x000000ffff0b7224 */ /* 0x000fc800000e0616 */
[----:B0-----:R-:W-:-:S04]  /*ebb0*/  IMAD.WIDE.U32 R2, R11, R8, RZ ;  /* 0x000000080b027225 */ /* 0x001fc800078e00ff */
[----:B------:R-:W-:-:S04]  /*ebc0*/  IMAD.WIDE.U32 R4, P0, R7, R9, R2 ;  /* 0x0000000907047225 */ /* 0x000fc80007800002 */
[----:B------:R-:W-:-:S04]  /*ebd0*/  IMAD.WIDE.U32 R2, R7, R8, RZ ;  /* 0x0000000807027225 */ /* 0x000fc800078e00ff */
[----:B------:R-:W-:Y:S01]  /*ebe0*/  IMAD.X R7, RZ, RZ, RZ, P0 ;  /* 0x000000ffff077224 */ /* 0x000fe200000e06ff */
[----:B------:R-:W-:Y:S01]  /*ebf0*/  IADD3 RZ, P0, R3, R4, RZ ;  /* 0x0000000403ff7210 */ /* 0x000fe20007f1e0ff */
[----:B------:R-:W-:-:S04]  /*ec00*/  IMAD.MOV.U32 R6, RZ, RZ, R5 ;  /* 0x000000ffff067224 */ /* 0x000fc800078e0005 */
[----:B------:R-:W-:-:S08]  /*ec10*/  IMAD.WIDE.U32.X R6, R11, R9, R6, P0 ;  /* 0x000000090b067225 */ /* 0x000fd000000e0406 */
.L_x_299:
[-CC-:B0-----:R-:W-:Y:S01]  /*ec20*/  SHF.R.U64 R11, R6, R10.reuse, R7.reuse ;  /* 0x0000000a060b7219 */ /* 0x181fe20000001207 */
[----:B------:R-:W0:Y:S01]  /*ec30*/  LDC.64 R20, c[0x0][0x640] ;  /* 0x00019000ff147b82 */ /* 0x000e220000000a00 */
[----:B--2---:R-:W-:Y:S01]  /*ec40*/  SHF.R.U32.HI R0, RZ, R10, R7 ;  /* 0x0000000aff007219 */ /* 0x004fe20000011607 */
[----:B------:R-:W-:Y:S01]  /*ec50*/  IMAD.MOV.U32 R2, RZ, RZ, R19 ;  /* 0x000000ffff027224 */ /* 0x000fe200078e0013 */
[----:B------:R-:W-:Y:S01]  /*ec60*/  IADD3 R5, P0, RZ, -R11, RZ ;  /* 0x8000000bff057210 */ /* 0x000fe20007f1e0ff */
[----:B---3--:R-:W-:Y:S01]  /*ec70*/  IMAD.MOV R15, RZ, RZ, -R15 ;  /* 0x000000ffff0f7224 */ /* 0x008fe200078e0a0f */
[----:B------:R-:W-:Y:S01]  /*ec80*/  ULDC UR6, c[0x0][0x154] ;  /* 0x0000550000067ab9 */ /* 0x000fe20000000800 */
[----:B------:R-:W-:Y:S02]  /*ec90*/  IMAD.MOV.U32 R7, RZ, RZ, 0x1 ;  /* 0x00000001ff077424 */ /* 0x000fe400078e00ff */
[----:B------:R-:W2:Y:S01]  /*eca0*/  LDC R4, c[0x0][0x618] ;  /* 0x00018600ff047b82 */ /* 0x000ea20000000800 */
[----:B------:R-:W-:-:S02]  /*ecb0*/  IMAD.X R3, RZ, RZ, ~R0, P0 ;  /* 0x000000ffff037224 */ /* 0x000fc400000e0e00 */
[----:B------:R-:W-:Y:S02]  /*ecc0*/  IMAD R17, R17, R15, R14 ;  /* 0x0000000f11117224 */ /* 0x000fe400078e020e */
[-C--:B------:R-:W-:Y:S02]  /*ecd0*/  IMAD R0, R3, R12.reuse, RZ ;  /* 0x0000000c03007224 */ /* 0x080fe400078e02ff */
[----:B------:R-:W-:Y:S01]  /*ece0*/  IMAD.MOV.U32 R3, RZ, RZ, R22 ;  /* 0x000000ffff037224 */ /* 0x000fe200078e0016 */
[----:B------:R-:W3:Y:S01]  /*ecf0*/  LDC R6, c[0x0][0x608] ;  /* 0x00018200ff067b82 */ /* 0x000ee20000000800 */
[----:B------:R-:W-:-:S04]  /*ed00*/  IMAD.WIDE.U32 R2, R5, R12, R2 ;  /* 0x0000000c05027225 */ /* 0x000fc800078e0002 */
[----:B------:R-:W-:-:S03]  /*ed10*/  IMAD R5, R5, R13, R0 ;  /* 0x0000000d05057224 */ /* 0x000fc600078e0200 */
[----:B------:R-:W5:Y:S01]  /*ed20*/  LDC R18, c[0x0][0x658] ;  /* 0x00019600ff127b82 */ /* 0x000f620000000800 */
[----:B------:R-:W-:Y:S01]  /*ed30*/  I2FP.F32.U32 R0, R16 ;  /* 0x0000001000007245 */ /* 0x000fe20000201000 */
[----:B------:R-:W-:Y:S01]  /*ed40*/  IMAD.IADD R3, R3, 0x1, R5 ;  /* 0x0000000103037824 */ /* 0x000fe200078e0205 */
[----:B0-----:R-:W-:Y:S01]  /*ed50*/  ISETP.NE.U32.AND P0, PT, R20, RZ, PT ;  /* 0x000000ff1400720c */ /* 0x001fe20003f05070 */
[----:B------:R-:W-:Y:S02]  /*ed60*/  IMAD.MOV.U32 R5, RZ, RZ, -0x1 ;  /* 0xffffffffff057424 */ /* 0x000fe400078e00ff */
[----:B------:R-:W-:Y:S02]  /*ed70*/  FMUL R0, R0, UR6 ;  /* 0x0000000600007c20 */ /* 0x000fe40008400000 */
[----:B------:R-:W0:Y:S01]  /*ed80*/  LDC R15, c[0x0][0x148] ;  /* 0x00005200ff0f7b82 */ /* 0x000e220000000800 */
[----:B--2---:R-:W-:Y:S01]  /*ed90*/  SHF.R.U64 R10, R2, R4, R3 ;  /* 0x00000004020a7219 */ /* 0x004fe20000001203 */
[----:B------:R2:W0:Y:S01]  /*eda0*/  F2I.U32.TRUNC.NTZ R13, R0 ;  /* 0x00000000000d7305 */ /* 0x000422000020f000 */
[----:B------:R-:W-:-:S02]  /*edb0*/  ISETP.NE.AND.EX P0, PT, R21, RZ, PT, P0 ;  /* 0x000000ff1500720c */ /* 0x000fc40003f05300 */
[----:B------:R-:W-:-:S03]  /*edc0*/  SHF.R.U32.HI R3, RZ, R4, R3 ;  /* 0x00000004ff037219 */ /* 0x000fc60000011603 */
[----:B------:R-:W0:Y:S01]  /*edd0*/  LDC R14, c[0x0][0x600] ;  /* 0x00018000ff0e7b82 */ /* 0x000e220000000800 */
[-CC-:B---3--:R-:W-:Y:S02]  /*ede0*/  SHF.R.U64 R8, R10, R6.reuse, R3.reuse ;  /* 0x000000060a087219 */ /* 0x188fe40000001203 */
[----:B------:R-:W-:-:S05]  /*edf0*/  SHF.R.U32.HI R3, RZ, R6, R3 ;  /* 0x00000006ff037219 */ /* 0x000fca0000011603 */
[----:B------:R-:W3:Y:S01]  /*ee00*/  LDC R22, c[0x0][0x648] ;  /* 0x00019200ff167b82 */ /* 0x000ee20000000800 */
[-CC-:B-----5:R-:W-:Y:S02]  /*ee10*/  SHF.R.U64 R12, R8, R18.reuse, R3.reuse ;  /* 0x00000012080c7219 */ /* 0x1a0fe40000001203 */
[-C--:B------:R-:W-:Y:S02]  /*ee20*/  SHF.L.U32 R5, R5, R18.reuse, RZ ;  /* 0x0000001205057219 */ /* 0x080fe400000006ff */
[-C--:B------:R-:W-:Y:S01]  /*ee30*/  SHF.R.U32.HI R3, RZ, R18.reuse, R3 ;  /* 0x00000012ff037219 */ /* 0x080fe20000011603 */
[----:B------:R-:W-:Y:S01]  /*ee40*/  IMAD.MOV.U32 R2, RZ, RZ, R12 ;  /* 0x000000ffff027224 */ /* 0x000fe200078e000c */
[----:B------:R-:W-:Y:S01]  /*ee50*/  SHF.L.U32 R18, R7, R18, RZ ;  /* 0x0000001207127219 */ /* 0x000fe200000006ff */
[----:B------:R-:W0:Y:S01]  /*ee60*/  LDC R23, c[0x0][0x638] ;  /* 0x00018e00ff177b82 */ /* 0x000e220000000800 */
[----:B------:R-:W-:-:S07]  /*ee70*/  LOP3.LUT R19, RZ, R5, RZ, 0x33, !PT ;  /* 0x00000005ff137212 */ /* 0x000fce00078e33ff */
[----:B------:R-:W0:Y:S01]  /*ee80*/  LDC R24, c[0x0][0x610] ;  /* 0x00018400ff187b82 */ /* 0x000e220000000800 */
[----:B--2---:R-:W-:Y:S05]  /*ee90*/  @!P0 BRA `(.L_x_300) ;  /* 0x0000000000288947 */ /* 0x004fea0003800000 */
[----:B------:R-:W2:Y:S02]  /*eea0*/  LDC R7, c[0x0][0x64c] ;  /* 0x00019300ff077b82 */ /* 0x000ea40000000800 */
[----:B--2---:R-:W-:-:S05]  /*eeb0*/  IADD3 R7, P0, R12, R7, RZ ;  /* 0x000000070c077210 */ /* 0x004fca0007f1e0ff */
        /* <DEDUP_REMOVED lines=8> */
.L_x_300:
[----:B---3--:R-:W-:Y:S01]  /*ef40*/  SHF.R.U64 R0, R2, R22, R3 ;  /* 0x0000001602007219 */ /* 0x008fe20000001203 */
[----:B0-----:R-:W-:Y:S01]  /*ef50*/  VIADD R7, R14, 0xffffffff ;  /* 0xffffffff0e077836 */ /* 0x001fe20000000000 */
[----:B------:R-:W-:Y:S01]  /*ef60*/  LOP3.LUT R5, R8, R19, RZ, 0xc0, !PT ;  /* 0x0000001308057212 */ /* 0x000fe200078ec0ff */
[----:B------:R-:W-:Y:S02]  /*ef70*/  IMAD.MOV R13, RZ, RZ, -R13 ;  /* 0x000000ffff0d7224 */ /* 0x000fe400078e0a0d */
[----:B------:R-:W-:Y:S02]  /*ef80*/  IMAD.MOV R3, RZ, RZ, -R0 ;  /* 0x000000ffff037224 */ /* 0x000fe400078e0a00 */
[----:B------:R-:W-:Y:S01]  /*ef90*/  IMAD R2, R18, R0, R5 ;  /* 0x0000000012027224 */ /* 0x000fe200078e0205 */
[----:B------:R-:W-:Y:S01]  /*efa0*/  LOP3.LUT R5, R10, R7, RZ, 0xc0, !PT ;  /* 0x000000070a057212 */ /* 0x000fe200078ec0ff */
[----:B------:R-:W-:Y:S02]  /*efb0*/  @P2 IMAD R17, R15, R13, R16 ;  /* 0x0000000d0f112224 */ /* 0x000fe400078e0210 */
[----:B------:R-:W-:-:S02]  /*efc0*/  IMAD R0, R3, R23, R12 ;  /* 0x0000001703007224 */ /* 0x000fc400078e020c */
[----:B------:R-:W-:Y:S02]  /*efd0*/  IMAD.MOV.U32 R4, RZ, RZ, 0x1 ;  /* 0x00000001ff047424 */ /* 0x000fe400078e00ff */
[----:B------:R-:W-:Y:S02]  /*efe0*/  IMAD R2, R2, R24, R17 ;  /* 0x0000001802027224 */ /* 0x000fe400078e0211 */
[----:B------:R-:W-:Y:S01]  /*eff0*/  IMAD R3, R0, R14, R5 ;  /* 0x0000000e00037224 */ /* 0x000fe200078e0205 */
[----:B------:R-:W-:-:S04]  /*f000*/  PRMT R0, R4, 0x7610, R0 ;  /* 0x0000761004007816 */ /* 0x000fc80000000000 */
[----:B------:R-:W-:Y:S02]  /*f010*/  SEL R4, R3, R2, !P2 ;  /* 0x0000000203047207 */ /* 0x000fe40005000000 */
[----:B------:R-:W-:-:S03]  /*f020*/  SEL R2, R2, R3, !P2 ;  /* 0x0000000302027207 */ /* 0x000fc60005000000 */
[----:B------:R2:W-:Y:S04]  /*f030*/  STL [R1+0x90], R4 ;  /* 0x0000900401007387 */ /* 0x0005e80000100800 */
[----:B------:R2:W-:Y:S04]  /*f040*/  STL [R1+0x7c], R11 ;  /* 0x00007c0b01007387 */ /* 0x0005e80000100800 */
[----:B------:R2:W-:Y:S02]  /*f050*/  STL [R1+0x8c], R2 ;  /* 0x00008c0201007387 */ /* 0x0005e40000100800 */
.L_x_298:
[----:B------:R-:W-:Y:S01]  /*f060*/  LOP3.LUT P0, RZ, R0, 0xff, RZ, 0xc0, !PT ;  /* 0x000000ff00ff7812 */ /* 0x000fe2000780c0ff */
[----:B------:R-:W-:-:S12]  /*f070*/  ULOP3.LUT UR30, UR30, 0x1, URZ, 0x3c, !UPT ;  /* 0x000000011e1e7892 */ /* 0x000fd8000f8e3c3f */
[----:B------:R-:W-:Y:S05]  /*f080*/  @P0 BRA `(.L_x_301) ;  /* 0xffffff2400d00947 */ /* 0x000fea000383ffff */
[----:B------:R-:W-:Y:S05]  /*f090*/  EXIT ;  /* 0x000000000000794d */ /* 0x000fea0003800000 */
.L_x_17:
[----:B------:R-:W-:-:S08]  /*f0a0*/  ISETP.NE.AND P0, PT, RZ, UR6, PT ;  /* 0x00000006ff007c0c */ /* 0x000fd0000bf05270 */
[----:B0123--:R-:W0:-:S00]  /*f0b0*/  USETMAXREG.DEALLOC.CTAPOOL 0x28 ;  /* 0x00000028000079c8 */ /* 0x00fe0000080e0500 */
[----:B------:R-:W-:Y:S05]  /*f0c0*/  @P0 EXIT ;  /* 0x000000000000094d */ /* 0x000fea0003800000 */
[----:B0-----:R-:W-:Y:S01]  /*f0d0*/  LOP3.LUT P0, RZ, R0, 0xff, RZ, 0xc0, !PT ;  /* 0x000000ff00ff7812 */ /* 0x001fe2000780c0ff */
[----:B------:R-:W-:Y:S02]  /*f0e0*/  IMAD.MOV.U32 R0, RZ, RZ, 0x1 ;  /* 0x00000001ff007424 */ /* 0x000fe400078e00ff */
[----:B------:R-:W-:-:S10]  /*f0f0*/  IMAD.MOV.U32 R10, RZ, RZ, RZ ;  /* 0x000000ffff0a7224 */ /* 0x000fd400078e00ff */
[----:B------:R-:W-:Y:S05]  /*f100*/  @!P0 BRA `(.L_x_302) ;  /* 0x0000000c00608947 */ /* 0x000fea0003800000 */
[----:B------:R-:W0:Y:S01]  /*f110*/  S2R R8, SR_CgaCtaId ;  /* 0x0000000000087919 */ /* 0x000e220000008800 */
[----:B------:R-:W-:Y:S01]  /*f120*/  LOP3.LUT P0, RZ, R2, 0x1f, RZ, 0xc0, !PT ;  /* 0x0000001f02ff7812 */ /* 0x000fe2000780c0ff */
[----:B------:R-:W-:Y:S01]  /*f130*/  ULDC UR5, c[0x0][0x658] ;  /* 0x0001960000057ab9 */ /* 0x000fe20000000800 */
[----:B------:R-:W-:Y:S01]  /*f140*/  UMOV UR6, 0xffffffff ;  /* 0xffffffff00067882 */ /* 0x000fe20000000000 */
[----:B------:R-:W-:Y:S01]  /*f150*/  BSSY B0, `(.L_x_302) ;  /* 0x00000d3000007945 */ /* 0x000fe20003800000 */
[----:B------:R-:W-:Y:S01]  /*f160*/  USHF.L.U32 UR6, UR6, UR5, URZ ;  /* 0x0000000506067299 */ /* 0x000fe2000800063f */
[C---:B------:R-:W-:Y:S01]  /*f170*/  ISETP.NE.AND P3, PT, R3.reuse, RZ, PT ;  /* 0x000000ff0300720c */ /* 0x040fe20003f65270 */
[----:B------:R-:W-:Y:S01]  /*f180*/  IMAD.MOV.U32 R11, RZ, RZ, 0x1 ;  /* 0x00000001ff0b7424 */ /* 0x000fe200078e00ff */
[----:B------:R-:W-:Y:S01]  /*f190*/  ISETP.NE.OR P0, PT, R3, RZ, !P0 ;  /* 0x000000ff0300720c */ /* 0x000fe20004705670 */
[----:B------:R-:W-:Y:S01]  /*f1a0*/  IMAD.MOV.U32 R0, RZ, RZ, 0x1 ;  /* 0x00000001ff007424 */ /* 0x000fe200078e00ff */
[----:B------:R-:W-:Y:S01]  /*f1b0*/  ULDC UR4, c[0x0][0x600] ;  /* 0x0001800000047ab9 */ /* 0x000fe20000000800 */
[----:B------:R-:W-:Y:S01]  /*f1c0*/  IMAD.MOV.U32 R10, RZ, RZ, RZ ;  /* 0x000000ffff0a7224 */ /* 0x000fe200078e00ff */
[----:B------:R-:W-:Y:S01]  /*f1d0*/  UMOV UR7, 0x1 ;  /* 0x0000000100077882 */ /* 0x000fe20000000000 */
[----:B------:R-:W-:-:S02]  /*f1e0*/  UIADD3 UR26, UR14, 0x1, URZ ;  /* 0x000000010e1a7890 */ /* 0x000fc4000fffe03f */
[----:B------:R-:W-:Y:S02]  /*f1f0*/  ULOP3.LUT UR27, UR13, 0x2, URZ, 0xfc, !UPT ;  /* 0x000000020d1b7892 */ /* 0x000fe4000f8efc3f */
[----:B------:R-:W-:Y:S02]  /*f200*/  UIADD3 UR4, UR4, -0x1, URZ ;  /* 0xffffffff04047890 */ /* 0x000fe4000fffe03f */
[----:B------:R-:W-:Y:S02]  /*f210*/  USHF.L.U32 UR22, UR7, UR5, URZ ;  /* 0x0000000507167299 */ /* 0x000fe4000800063f */
[----:B------:R-:W-:Y:S01]  /*f220*/  ULOP3.LUT UR19, URZ, UR6, URZ, 0x33, !UPT ;  /* 0x000000063f137292 */ /* 0x000fe2000f8e333f */
[----:B------:R-:W-:Y:S01]  /*f230*/  ULDC.64 UR24, c[0x0][0x198] ;  /* 0x0000660000187ab9 */ /* 0x000fe20000000a00 */
[C---:B0-----:R-:W-:Y:S02]  /*f240*/  IMAD.SHL.U32 R9, R8.reuse, 0x80, RZ ;  /* 0x0000008008097824 */ /* 0x041fe400078e00ff */
[----:B------:R-:W-:-:S03]  /*f250*/  IMAD.SHL.U32 R8, R8, 0x1000, RZ ;  /* 0x0000100008087824 */ /* 0x000fc600078e00ff */
[----:B------:R-:W-:Y:S02]  /*f260*/  LOP3.LUT R9, R9, 0x80, RZ, 0xc0, !PT ;  /* 0x0000008009097812 */ /* 0x000fe400078ec0ff */
[----:B------:R-:W-:-:S07]  /*f270*/  LOP3.LUT R8, R8, 0x1000, RZ, 0xc0, !PT ;  /* 0x0000100008087812 */ /* 0x000fce00078ec0ff */
.L_x_314:
[----:B------:R-:W-:-:S03]  /*f280*/  UMOV UR5, 0xffffffff ;  /* 0xffffffff00057882 */ /* 0x000fc60000000000 */
[----:B01----:R-:W-:Y:S05]  /*f290*/  BRA.DIV UR5, `(.L_x_303) ;  /* 0x00000012054c7947 */ /* 0x003fea000b800000 */
[----:B------:R-:W-:-:S13]  /*f2a0*/  ELECT P1, URZ, PT ;  /* 0x00000000003f782f */ /* 0x000fda0003820000 */
.L_x_328:
[----:B------:R-:W0:Y:S01]  /*f2b0*/  LDC R2, c[0x0][0x28c] ;  /* 0x0000a300ff027b82 */ /* 0x000e220000000800 */
[----:B------:R-:W-:Y:S01]  /*f2c0*/  BSSY B1, `(.L_x_304) ;  /* 0x000003d000017945 */ /* 0x000fe20003800000 */
[----:B0-----:R-:W-:-:S13]  /*f2d0*/  ISETP.LT.OR P1, PT, R2, 0x1, !P1 ;  /* 0x000000010200780c */ /* 0x001fda0004f21670 */
[----:B------:R-:W-:Y:S05]  /*f2e0*/  @P1 BRA `(.L_x_305) ;  /* 0x0000000000e81947 */ /* 0x000fea0003800000 */
[----:B------:R-:W2:Y:S04]  /*f2f0*/  LDL.LU R4, [R1+0x90] ;  /* 0x0000900001047983 */ /* 0x000ea80000300800 */
[----:B------:R-:W3:Y:S01]  /*f300*/  LDL.LU R3, [R1+0x8c] ;  /* 0x00008c0001037983 */ /* 0x000ee20000300800 */
[----:B------:R-:W-:Y:S02]  /*f310*/  IMAD.MOV.U32 R14, RZ, RZ, RZ ;  /* 0x000000ffff0e7224 */ /* 0x000fe400078e00ff */
[----:B------:R-:W-:Y:S02]  /*f320*/  IMAD.U32 R15, RZ, RZ, UR26 ;  /* 0x0000001aff0f7e24 */ /* 0x000fe4000f8e00ff */
[----:B------:R-:W-:Y:S02]  /*f330*/  IMAD.MOV.U32 R2, RZ, RZ, R0 ;  /* 0x000000ffff027224 */ /* 0x000fe400078e0000 */
[----:B--2---:R-:W-:-:S02]  /*f340*/  IMAD R6, R4, 0x100, R9 ;  /* 0x0000010004067824 */ /* 0x004fc400078e0209 */
[----:B---3--:R-:W-:Y:S02]  /*f350*/  IMAD.SHL.U32 R7, R3, 0x40, RZ ;  /* 0x0000004003077824 */ /* 0x008fe400078e00ff */
[----:B------:R-:W-:-:S07]  /*f360*/  IMAD.MOV.U32 R3, RZ, RZ, R10 ;  /* 0x000000ffff037224 */ /* 0x000fce00078e000a */
.L_x_309:
[----:B------:R-:W0:Y:S01]  /*f370*/  S2R R5, SR_CgaCtaId ;  /* 0x0000000000057919 */ /* 0x000e220000008800 */
[----:B------:R-:W-:-:S04]  /*f380*/  MOV R4, 0x400 ;  /* 0x0000040000047802 */ /* 0x000fc80000000f00 */
[----:B0-----:R-:W-:Y:S02]  /*f390*/  LEA R12, R5, R4, 0x18 ;  /* 0x00000004050c7211 */ /* 0x001fe400078ec0ff */
[----:B------:R-:W-:Y:S01]  /*f3a0*/  SHF.L.U32 R4, R2, 0x1f, RZ ;  /* 0x0000001f02047819 */ /* 0x000fe200000006ff */
[----:B------:R-:W0:Y:S02]  /*f3b0*/  @!P3 LDC R5, c[0x0][0x500] ;  /* 0x00014000ff05bb82 */ /* 0x000e240000000800 */
[----:B------:R-:W-:-:S04]  /*f3c0*/  IMAD R13, R3, 0x8, R12 ;  /* 0x00000008030d7824 */ /* 0x000fc800078e020c */
[----:B------:R-:W1:Y:S02]  /*f3d0*/  SYNCS.PHASECHK.TRANS64.TRYWAIT P1, [R13+URZ+0x28], R4 ;  /* 0x000028040d0075a7 */ /* 0x000e64000802017f */
[----:B-1----:R-:W-:Y:S05]  /*f3e0*/  @!P1 BRA `(.L_x_306) ;  /* 0x0000001000189947 */ /* 0x002fea0003800000 */
.L_x_329:
[----:B------:R-:W-:Y:S01]  /*f3f0*/  UPRMT UR5, UR27, 0x9910, URZ ;  /* 0x000099101b057896 */ /* 0x000fe2000800003f */
[----:B0-----:R0:W-:Y:S03]  /*f400*/  @!P3 SYNCS.ARRIVE.TRANS64 RZ, [R13+URZ], R5 ;  /* 0x000000050dffb9a7 */ /* 0x0011e6000800003f */
[----:B------:R-:W-:-:S06]  /*f410*/  UISETP.NE.AND UP0, UPT, UR5, 0x2, UPT ;  /* 0x000000020500788c */ /* 0x000fcc000bf05270 */
[----:B------:R-:W-:-:S13]  /*f420*/  PLOP3.LUT P1, PT, PT, PT, UP0, 0x80, 0x0 ;  /* 0x000000000000781c */ /* 0x000fda0003f2f008 */
[----:B0-----:R-:W-:Y:S05]  /*f430*/  @P1 BRA `(.L_x_307) ;  /* 0x0000000000041947 */ /* 0x001fea0003800000 */
[----:B------:R-:W-:Y:S01]  /*f440*/  BPT.TRAP 0x1 ;  /* 0x000000040000795c */ /* 0x000fe20000300000 */
.L_x_307:
[----:B------:R-:W-:Y:S05]  /*f450*/  @P0 BRA `(.L_x_308) ;  /* 0x0000000000040947 */ /* 0x000fea0003800000 */
[----:B------:R-:W-:Y:S01]  /*f460*/  BPT.TRAP 0x1 ;  /* 0x000000040000795c */ /* 0x000fe20000300000 */
.L_x_308:
[----:B------:R-:W2:Y:S01]  /*f470*/  LDL R16, [R1+0x7c] ;  /* 0x00007c0001107983 */ /* 0x000ea20000100800 */
[C---:B-1----:R-:W-:Y:S01]  /*f480*/  IMAD R4, R3.reuse, 0x800, R12 ;  /* 0x0000080003047824 */ /* 0x042fe200078e020c */
[----:B------:R-:W-:Y:S01]  /*f490*/  R2UR UR18, R12 ;  /* 0x000000000c1272ca */ /* 0x000fe200000e0000 */
[----:B------:R-:W-:Y:S01]  /*f4a0*/  IMAD R5, R3, 0x2000, R8 ;  /* 0x0000200003057824 */ /* 0x000fe200078e0208 */
[----:B------:R-:W-:Y:S01]  /*f4b0*/  R2UR UR9, R13 ;  /* 0x000000000d0972ca */ /* 0x000fe200000e0000 */
[----:B------:R-:W-:Y:S01]  /*f4c0*/  VIADD R15, R15, 0xffffffff ;  /* 0xffffffff0f0f7836 */ /* 0x000fe20000000000 */
[----:B------:R-:W-:Y:S01]  /*f4d0*/  R2UR UR5, R4 ;  /* 0x00000000040572ca */ /* 0x000fe200000e0000 */
[----:B------:R-:W-:Y:S01]  /*f4e0*/  UIADD3 UR6, UP0, UR24, 0xf0, URZ ;  /* 0x000000f018067890 */ /* 0x000fe2000ff1e03f */
[----:B------:R-:W-:Y:S01]  /*f4f0*/  R2UR UR8, R5 ;  /* 0x00000000050872ca */ /* 0x000fe200000e0000 */
[----:B------:R-:W-:Y:S01]  /*f500*/  UIADD3 UR28, UP1, UR24, 0x1f0, URZ ;  /* 0x000001f0181c7890 */ /* 0x000fe2000ff3e03f */
[----:B------:R-:W-:Y:S01]  /*f510*/  R2UR UR11, R7 ;  /* 0x00000000070b72ca */ /* 0x000fe200000e0000 */
[----:B------:R-:W-:Y:S01]  /*f520*/  UIADD3.X UR7, URZ, UR25, URZ, UP0, !UPT ;  /* 0x000000193f077290 */ /* 0x000fe200087fe43f */
[----:B------:R-:W-:Y:S01]  /*f530*/  R2UR UR10, R14 ;  /* 0x000000000e0a72ca */ /* 0x000fe200000e0000 */
[----:B------:R-:W-:Y:S01]  /*f540*/  VIADD R3, R3, 0x1 ;  /* 0x0000000103037836 */ /* 0x000fe20000000000 */
[----:B------:R-:W-:Y:S01]  /*f550*/  R2UR UR23, R6 ;  /* 0x00000000061772ca */ /* 0x000fe200000e0000 */
[----:B------:R-:W-:Y:S01]  /*f560*/  UIADD3.X UR29, URZ, UR25, URZ, UP1, !UPT ;  /* 0x000000193f1d7290 */ /* 0x000fe20008ffe43f */
[----:B------:R-:W-:Y:S01]  /*f570*/  ISETP.GT.AND P4, PT, R15, 0x1, PT ;  /* 0x000000010f00780c */ /* 0x000fe20003f84270 */
[----:B------:R-:W-:Y:S01]  /*f580*/  UMOV UR16, 0x0 ;  /* 0x0000000000107882 */ /* 0x000fe20000000000 */
[----:B------:R-:W-:Y:S01]  /*f590*/  UMOV UR17, 0x10000000 ;  /* 0x1000000000117882 */ /* 0x000fe20000000000 */
[----:B------:R-:W-:Y:S01]  /*f5a0*/  UIADD3 UR5, UR5, 0x180, URZ ;  /* 0x0000018005057890 */ /* 0x000fe2000fffe03f */
[----:B------:R-:W-:Y:S01]  /*f5b0*/  ISETP.NE.AND P1, PT, R3, 0x5, PT ;  /* 0x000000050300780c */ /* 0x000fe20003f25270 */
[----:B------:R-:W-:Y:S01]  /*f5c0*/  UIADD3 UR18, UR18, 0x2980, UR8 ;  /* 0x0000298012127890 */ /* 0x000fe2000fffe008 */
[----:B------:R-:W-:Y:S01]  /*f5d0*/  VIADD R14, R14, 0x20 ;  /* 0x000000200e0e7836 */ /* 0x000fe20000000000 */
[----:B------:R-:W-:Y:S01]  /*f5e0*/  UMOV UR30, 0x30000 ;  /* 0x00030000001e7882 */ /* 0x000fe20000000000 */
[----:B------:R-:W-:-:S02]  /*f5f0*/  SEL R5, RZ, 0x1, P1 ;  /* 0x00000001ff057807 */ /* 0x000fc40000800000 */
[----:B------:R-:W-:Y:S01]  /*f600*/  UMOV UR8, UR5 ;  /* 0x0000000500087c82 */ /* 0x000fe20008000000 */
[----:B------:R-:W-:Y:S02]  /*f610*/  SEL R3, R3, RZ, P1 ;  /* 0x000000ff03037207 */ /* 0x000fe40000800000 */
[----:B------:R-:W-:Y:S02]  /*f620*/  LOP3.LUT R2, R2, R5, RZ, 0x3c, !PT ;  /* 0x0000000502027212 */ /* 0x000fe400078e3cff */
[----:B--2---:R-:W-:-:S13]  /*f630*/  R2UR UR12, R16 ;  /* 0x00000000100c72ca */ /* 0x004fda00000e0000 */
[----:B------:R0:W-:Y:S02]  /*f640*/  UTMALDG.3D [UR8], [UR6], desc[UR16] ;  /* 0x00001008060075b4 */ /* 0x0001e40008011000 */
[----:B0-----:R-:W-:Y:S01]  /*f650*/  UMOV UR11, UR23 ;  /* 0x00000017000b7c82 */ /* 0x001fe20008000000 */
[----:B------:R-:W-:Y:S02]  /*f660*/  UMOV UR8, UR18 ;  /* 0x0000001200087c82 */ /* 0x000fe40008000000 */
[----:B------:R0:W-:Y:S02]  /*f670*/  UTMALDG.3D.MULTICAST [UR8], [UR28], UR30, desc[UR16] ;  /* 0x000010081c0073b4 */ /* 0x0001e4000801181e */
[----:B0-----:R-:W-:Y:S05]  /*f680*/  @P4 BRA `(.L_x_309) ;  /* 0xfffffffc00384947 */ /* 0x001fea000383ffff */
.L_x_305:
[----:B------:R-:W-:Y:S05]  /*f690*/  BSYNC B1 ;  /* 0x0000000000017941 */ /* 0x000fea0003800000 */
.L_x_304:
[----:B------:R-:W2:Y:S01]  /*f6a0*/  LDL.LU R17, [R1+0x84] ;  /* 0x0000840001117983 */ /* 0x000ea20000300800 */
[----:B------:R-:W-:Y:S01]  /*f6b0*/  LOP3.LUT P5, RZ, R11, 0xff, RZ, 0xc0, !PT ;  /* 0x000000ff0bff7812 */ /* 0x000fe200078ac0ff */
[----:B------:R-:W-:Y:S01]  /*f6c0*/  VIADD R10, R10, UR14 ;  /* 0x0000000e0a0a7c36 */ /* 0x000fe20008000000 */
[----:B------:R-:W-:Y:S01]  /*f6d0*/  UISETP.GE.U32.AND UP0, UPT, UR14, 0x5, UPT ;  /* 0x000000050e00788c */ /* 0x000fe2000bf06070 */
[----:B------:R-:W3:Y:S01]  /*f6e0*/  LDL.LU R16, [R1+0x88] ;  /* 0x0000880001107983 */ /* 0x000ee20000300800 */
[----:B------:R-:W-:Y:S01]  /*f6f0*/  IMAD.U32 R5, RZ, RZ, UR14 ;  /* 0x0000000eff057e24 */ /* 0x000fe2000f8e00ff */
[----:B------:R-:W-:Y:S01]  /*f700*/  ULDC.64 UR6, c[0x0][0x650] ;  /* 0x0001940000067ab9 */ /* 0x000fe20000000a00 */
[----:B------:R-:W-:Y:S01]  /*f710*/  ISETP.GT.U32.AND P1, PT, R10, 0x4, PT ;  /* 0x000000040a00780c */ /* 0x000fe20003f24070 */
[----:B------:R-:W-:Y:S01]  /*f720*/  BSSY B1, `(.L_x_310) ;  /* 0x0000073000017945 */ /* 0x000fe20003800000 */
[----:B------:R-:W-:Y:S02]  /*f730*/  PLOP3.LUT P4, PT, PT, PT, UP0, 0x80, 0x0 ;  /* 0x000000000000781c */ /* 0x000fe40003f8f008 */
[----:B------:R-:W-:-:S02]  /*f740*/  ISETP.LT.U32.AND P1, PT, R5, 0x5, P1 ;  /* 0x000000050500780c */ /* 0x000fc40000f21070 */
[----:B------:R-:W-:Y:S01]  /*f750*/  PRMT R11, RZ, 0x7610, R11 ;  /* 0x00007610ff0b7816 */ /* 0x000fe2000000000b */
[----:B------:R-:W0:Y:S01]  /*f760*/  @P5 S2R R3, SR_CgaCtaId ;  /* 0x0000000000035919 */ /* 0x000e220000008800 */
[----:B------:R-:W-:-:S04]  /*f770*/  @P5 MOV R2, 0x400 ;  /* 0x0000040000025802 */ /* 0x000fc80000000f00 */
[----:B0-----:R-:W-:Y:S01]  /*f780*/  @P5 LEA R4, R3, R2, 0x18 ;  /* 0x0000000203045211 */ /* 0x001fe200078ec0ff */
[----:B------:R-:W-:-:S03]  /*f790*/  IMAD.WIDE.U32 R2, R10, -0x33333333, RZ ;  /* 0xcccccccd0a027825 */ /* 0x000fc600078e00ff */
[----:B------:R0:W-:Y:S02]  /*f7a0*/  @P5 SYNCS.ARRIVE.TRANS64.A1T0 RZ, [R4+URZ+0x88], RZ ;  /* 0x000088ff04ff59a7 */ /* 0x0001e4000810003f */
[----:B------:R-:W-:Y:S02]  /*f7b0*/  SHF.R.U32.HI R5, RZ, 0x2, R3 ;  /* 0x00000002ff057819 */ /* 0x000fe40000011603 */
[----:B------:R-:W-:Y:S02]  /*f7c0*/  SEL R3, RZ, 0x1, !P1 ;  /* 0x00000001ff037807 */ /* 0x000fe40004800000 */
[----:B------:R-:W-:Y:S01]  /*f7d0*/  PRMT R2, RZ, 0x7610, R2 ;  /* 0x00007610ff027816 */ /* 0x000fe20000000002 */
[----:B------:R-:W-:Y:S01]  /*f7e0*/  IMAD R10, R5, -0x5, R10 ;  /* 0xfffffffb050a7824 */ /* 0x000fe200078e020a */
[----:B------:R-:W-:Y:S01]  /*f7f0*/  LOP3.LUT R0, R0, R3, RZ, 0x3c, !PT ;  /* 0x0000000300007212 */ /* 0x000fe200078e3cff */
[----:B0-----:R-:W-:Y:S02]  /*f800*/  IMAD.MOV.U32 R4, RZ, RZ, -0x1 ;  /* 0xffffffffff047424 */ /* 0x001fe400078e00ff */
[----:B------:R-:W-:Y:S01]  /*f810*/  IMAD.MOV.U32 R3, RZ, RZ, -0x1 ;  /* 0xffffffffff037424 */ /* 0x000fe200078e00ff */
[----:B------:R-:W-:Y:S01]  /*f820*/  @P4 LOP3.LUT R0, R0, 0x1, R5, 0x78, !PT ;  /* 0x0000000100004812 */ /* 0x000fe200078e7805 */
[----:B------:R-:W-:Y:S01]  /*f830*/  IMAD.MOV.U32 R5, RZ, RZ, -0x1 ;  /* 0xffffffffff057424 */ /* 0x000fe200078e00ff */
[----:B---3--:R-:W-:-:S04]  /*f840*/  IADD3 R16, P5, R16, UR20, RZ ;  /* 0x0000001410107c10 */ /* 0x008fc8000ffbe0ff */
[----:B--2---:R-:W-:Y:S01]  /*f850*/  IADD3.X R17, R17, UR15, RZ, P5, !PT ;  /* 0x0000000f11117c10 */ /* 0x004fe2000affe4ff */
[----:B------:R0:W-:Y:S01]  /*f860*/  STL [R1+0x88], R16 ;  /* 0x0000881001007387 */ /* 0x0001e20000100800 */
[----:B------:R-:W-:-:S03]  /*f870*/  ISETP.GE.U32.AND P1, PT, R16, UR6, PT ;  /* 0x0000000610007c0c */ /* 0x000fc6000bf26070 */
[----:B------:R0:W-:Y:S01]  /*f880*/  STL [R1+0x84], R17 ;  /* 0x0000841101007387 */ /* 0x0001e20000100800 */
[----:B------:R-:W-:-:S03]  /*f890*/  ISETP.GE.U32.AND.EX P1, PT, R17, UR7, PT, P1 ;  /* 0x0000000711007c0c */ /* 0x000fc6000bf26110 */
[----:B------:R0:W-:Y:S04]  /*f8a0*/  STL [R1+0x8c], R5 ;  /* 0x00008c0501007387 */ /* 0x0001e80000100800 */
[----:B------:R0:W-:Y:S04]  /*f8b0*/  STL [R1+0x90], R4 ;  /* 0x0000900401007387 */ /* 0x0001e80000100800 */
[----:B------:R0:W-:Y:S02]  /*f8c0*/  STL [R1+0x7c], R3 ;  /* 0x00007c0301007387 */ /* 0x0001e40000100800 */
[----:B------:R-:W-:Y:S05]  /*f8d0*/  @P1 BRA `(.L_x_311) ;  /* 0x00000004005c1947 */ /* 0x000fea0003800000 */
[----:B------:R-:W-:Y:S01]  /*f8e0*/  ULDC.64 UR6, c[0x0][0x628] ;  /* 0x00018a0000067ab9 */ /* 0x000fe20000000a00 */
[----:B------:R-:W1:Y:S01]  /*f8f0*/  S2R R13, SR_CTAID.X ;  /* 0x00000000000d7919 */ /* 0x000e620000002500 */
[----:B------:R-:W-:Y:S01]  /*f900*/  ISETP.NE.U32.AND P1, PT, RZ, UR6, PT ;  /* 0x00000006ff007c0c */ /* 0x000fe2000bf25070 */
[----:B------:R-:W-:Y:S01]  /*f910*/  ULDC UR8, c[0x0][0x630] ;  /* 0x00018c0000087ab9 */ /* 0x000fe20000000800 */
[----:B------:R-:W-:Y:S01]  /*f920*/  IMAD.MOV.U32 R2, RZ, RZ, R16 ;  /* 0x000000ffff027224 */ /* 0x000fe200078e0010 */
[----:B------:R-:W2:Y:S01]  /*f930*/  S2R R12, SR_CTAID.Y ;  /* 0x00000000000c7919 */ /* 0x000ea20000002600 */
[----:B------:R-:W-:Y:S01]  /*f940*/  ISETP.NE.AND.EX P1, PT, RZ, UR7, PT, P1 ;  /* 0x00000007ff007c0c */ /* 0x000fe2000bf25310 */
[----:B0-----:R-:W-:-:S12]  /*f950*/  IMAD.MOV.U32 R3, RZ, RZ, R17 ;  /* 0x000000ffff037224 */ /* 0x001fd800078e0011 */
[----:B------:R-:W-:Y:S05]  /*f960*/  @!P1 BRA `(.L_x_312) ;  /* 0x0000000000289947 */ /* 0x000fea0003800000 */
[----:B------:R-:W-:Y:S02]  /*f970*/  ULDC UR5, c[0x0][0x634] ;  /* 0x00018d0000057ab9 */ /* 0x000fe40000000800 */
[----:B------:R-:W-:-:S05]  /*f980*/  IADD3 R7, P1, R16, UR5, RZ ;  /* 0x0000000510077c10 */ /* 0x000fca000ff3e0ff */
[----:B------:R-:W-:-:S04]  /*f990*/  IMAD.X R15, RZ, RZ, R17, P1 ;  /* 0x000000ffff0f7224 */ /* 0x000fc800008e0611 */
[----:B------:R-:W-:-:S04]  /*f9a0*/  IMAD.WIDE.U32 R4, R15, UR6, RZ ;  /* 0x000000060f047c25 */ /* 0x000fc8000f8e00ff */
[----:B------:R-:W-:-:S04]  /*f9b0*/  IMAD.WIDE.U32 R4, P1, R7, UR7, R4 ;  /* 0x0000000707047c25 */ /* 0x000fc8000f820004 */
[----:B------:R-:W-:-:S04]  /*f9c0*/  IMAD.WIDE.U32 R6, R7, UR6, RZ ;  /* 0x0000000607067c25 */ /* 0x000fc8000f8e00ff */
[----:B------:R-:W-:Y:S01]  /*f9d0*/  IMAD.X R3, RZ, RZ, RZ, P1 ;  /* 0x000000ffff037224 */ /* 0x000fe200008e06ff */
[----:B------:R-:W-:Y:S01]  /*f9e0*/  IADD3 RZ, P1, R7, R4, RZ ;  /* 0x0000000407ff7210 */ /* 0x000fe20007f3e0ff */
[----:B------:R-:W-:-:S04]  /*f9f0*/  IMAD.MOV.U32 R2, RZ, RZ, R5 ;  /* 0x000000ffff027224 */ /* 0x000fc800078e0005 */
[----:B------:R-:W-:-:S08]  /*fa00*/  IMAD.WIDE.U32.X R2, R15, UR7, R2, P1 ;  /* 0x000000070f027c25 */ /* 0x000fd000088e0402 */
.L_x_312:
[--C-:B------:R-:W-:Y:S01]  /*fa10*/  SHF.R.U64 R6, R2, UR8, R3.reuse ;  /* 0x0000000802067c19 */ /* 0x100fe20008001203 */
[----:B------:R-:W-:Y:S01]  /*fa20*/  ULDC.64 UR6, c[0x0][0x620] ;  /* 0x0001880000067ab9 */ /* 0x000fe20000000a00 */
[----:B------:R-:W-:Y:S01]  /*fa30*/  SHF.R.U32.HI R2, RZ, UR8, R3 ;  /* 0x00000008ff027c19 */ /* 0x000fe20008011603 */
[----:B------:R-:W-:Y:S01]  /*fa40*/  IMAD.MOV.U32 R3, RZ, RZ, R17 ;  /* 0x000000ffff037224 */ /* 0x000fe200078e0011 */
[----:B------:R-:W-:Y:S01]  /*fa50*/  IADD3 R5, P1, RZ, -R6, RZ ;  /* 0x80000006ff057210 */ /* 0x000fe20007f3e0ff */
[----:B------:R-:W-:Y:S01]  /*fa60*/  ULDC UR5, c[0x0][0x150] ;  /* 0x0000540000057ab9 */ /* 0x000fe20000000800 */
[----:B-1----:R-:W-:Y:S01]  /*fa70*/  I2FP.F32.U32 R7, R13 ;  /* 0x0000000d00077245 */ /* 0x002fe20000201000 */
[----:B------:R-:W0:Y:S01]  /*fa80*/  LDC R18, c[0x0][0x144] ;  /* 0x00005100ff127b82 */ /* 0x000e220000000800 */
[----:B------:R-:W-:Y:S01]  /*fa90*/  ULDC.64 UR8, c[0x0][0x640] ;  /* 0x0001900000087ab9 */ /* 0x000fe20000000a00 */
[----:B------:R-:W-:Y:S01]  /*faa0*/  IMAD.X R2, RZ, RZ, ~R2, P1 ;  /* 0x000000ffff027224 */ /* 0x000fe200008e0e02 */
[----:B------:R-:W-:-:S03]  /*fab0*/  ISETP.NE.U32.AND P1, PT, RZ, UR8, PT ;  /* 0x00000008ff007c0c */ /* 0x000fc6000bf25070 */
[----:B------:R-:W-:Y:S01]  /*fac0*/  IMAD R4, R2, UR6, RZ ;  /* 0x0000000602047c24 */ /* 0x000fe2000f8e02ff */
[----:B------:R-:W-:Y:S01]  /*fad0*/  ISETP.NE.AND.EX P1, PT, RZ, UR9, PT, P1 ;  /* 0x00000009ff007c0c */ /* 0x000fe2000bf25310 */
[----:B------:R-:W-:Y:S01]  /*fae0*/  IMAD.MOV.U32 R2, RZ, RZ, R16 ;  /* 0x000000ffff027224 */ /* 0x000fe200078e0010 */
[----:B------:R-:W1:Y:S03]  /*faf0*/  LDC R15, c[0x0][0x148] ;  /* 0x00005200ff0f7b82 */ /* 0x000e660000000800 */
[----:B------:R-:W-:Y:S01]  /*fb00*/  IMAD.WIDE.U32 R2, R5, UR6, R2 ;  /* 0x0000000605027c25 */ /* 0x000fe2000f8e0002 */
[----:B------:R-:W-:-:S03]  /*fb10*/  ULDC UR6, c[0x0][0x154] ;  /* 0x0000550000067ab9 */ /* 0x000fc60000000800 */
[----:B------:R-:W-:Y:S02]  /*fb20*/  IMAD R5, R5, UR7, R4 ;  /* 0x0000000705057c24 */ /* 0x000fe4000f8e0204 */
[----:B------:R-:W-:Y:S01]  /*fb30*/  FMUL R4, R7, UR5 ;  /* 0x0000000507047c20 */ /* 0x000fe20008400000 */
[----:B------:R-:W-:Y:S01]  /*fb40*/  ULDC UR5, c[0x0][0x618] ;  /* 0x0001860000057ab9 */ /* 0x000fe20000000800 */
[----:B------:R-:W-:Y:S01]  /*fb50*/  ULDC UR7, c[0x0][0x608] ;  /* 0x0001820000077ab9 */ /* 0x000fe20000000800 */
[----:B------:R-:W-:-:S03]  /*fb60*/  IMAD.IADD R3, R3, 0x1, R5 ;  /* 0x0000000103037824 */ /* 0x000fc600078e0205 */
[----:B------:R-:W3:Y:S02]  /*fb70*/  F2I.U32.TRUNC.NTZ R4, R4 ;  /* 0x0000000400047305 */ /* 0x000ee4000020f000 */
[----:B------:R-:W-:Y:S02]  /*fb80*/  SHF.R.U64 R7, R2, UR5, R3 ;  /* 0x0000000502077c19 */ /* 0x000fe40008001203 */
[----:B--2---:R-:W-:-:S05]  /*fb90*/  I2FP.F32.U32 R2, R12 ;  /* 0x0000000c00027245 */ /* 0x004fca0000201000 */
[----:B------:R-:W-:Y:S01]  /*fba0*/  FMUL R5, R2, UR6 ;  /* 0x0000000602057c20 */ /* 0x000fe20008400000 */
[----:B------:R-:W-:Y:S01]  /*fbb0*/  SHF.R.U32.HI R2, RZ, UR5, R3 ;  /* 0x00000005ff027c19 */ /* 0x000fe20008011603 */
[----:B------:R-:W-:Y:S02]  /*fbc0*/  ULDC UR5, c[0x0][0x658] ;  /* 0x0001960000057ab9 */ /* 0x000fe40000000800 */
[----:B------:R2:W4:Y:S01]  /*fbd0*/  F2I.U32.TRUNC.NTZ R17, R5 ;  /* 0x0000000500117305 */ /* 0x000522000020f000 */
[--C-:B------:R-:W-:Y:S02]  /*fbe0*/  SHF.R.U64 R16, R7, UR7, R2.reuse ;  /* 0x0000000707107c19 */ /* 0x100fe40008001202 */
[----:B------:R-:W-:Y:S01]  /*fbf0*/  SHF.R.U32.HI R3, RZ, UR7, R2 ;  /* 0x00000007ff037c19 */ /* 0x000fe20008011602 */
[----:B---3--:R-:W-:-:S03]  /*fc00*/  IMAD.MOV R2, RZ, RZ, -R4 ;  /* 0x000000ffff027224 */ /* 0x008fc600078e0a04 */
[----:B------:R-:W-:Y:S01]  /*fc10*/  SHF.R.U64 R14, R16, UR5, R3 ;  /* 0x00000005100e7c19 */ /* 0x000fe20008001203 */
[----:B0-----:R-:W-:Y:S01]  /*fc20*/  IMAD R18, R18, R2, R13 ;  /* 0x0000000212127224 */ /* 0x001fe200078e020d */
[----:B------:R-:W-:-:S03]  /*fc30*/  SHF.R.U32.HI R4, RZ, UR5, R3 ;  /* 0x00000005ff047c19 */ /* 0x000fc60008011603 */
[----:B------:R-:W-:Y:S02]  /*fc40*/  IMAD.MOV.U32 R2, RZ, RZ, R14 ;  /* 0x000000ffff027224 */ /* 0x000fe400078e000e */
[----:B------:R-:W-:Y:S01]  /*fc50*/  IMAD.MOV.U32 R3, RZ, RZ, R4 ;  /* 0x000000ffff037224 */ /* 0x000fe200078e0004 */
[----:B--2-4-:R-:W-:Y:S06]  /*fc60*/  @!P1 BRA `(.L_x_313) ;  /* 0x0000000000289947 */ /* 0x014fec0003800000 */
[----:B------:R-:W-:Y:S02]  /*fc70*/  ULDC UR5, c[0x0][0x64c] ;  /* 0x0001930000057ab9 */ /* 0x000fe40000000800 */
[----:B------:R-:W-:-:S05]  /*fc80*/  IADD3 R3, P1, R14, UR5, RZ ;  /* 0x000000050e037c10 */ /* 0x000fca000ff3e0ff */
[----:B------:R-:W-:-:S04]  /*fc90*/  IMAD.X R13, RZ, RZ, R4, P1 ;  /* 0x000000ffff0d7224 */ /* 0x000fc800008e0604 */
[----:B------:R-:W-:-:S04]  /*fca0*/  IMAD.WIDE.U32 R4, R13, UR8, RZ ;  /* 0x000000080d047c25 */ /* 0x000fc8000f8e00ff */
[----:B------:R-:W-:-:S04]  /*fcb0*/  IMAD.WIDE.U32 R4, P1, R3, UR9, R4 ;  /* 0x0000000903047c25 */ /* 0x000fc8000f820004 */
[----:B------:R-:W-:-:S04]  /*fcc0*/  IMAD.WIDE.U32 R2, R3, UR8, RZ ;  /* 0x0000000803027c25 */ /* 0x000fc8000f8e00ff */
[----:B------:R-:W-:Y:S01]  /*fcd0*/  IMAD.MOV.U32 R2, RZ, RZ, R5 ;  /* 0x000000ffff027224 */ /* 0x000fe200078e0005 */
[----:B------:R-:W-:Y:S01]  /*fce0*/  IADD3 RZ, P4, R3, R4, RZ ;  /* 0x0000000403ff7210 */ /* 0x000fe20007f9e0ff */
[----:B------:R-:W-:-:S04]  /*fcf0*/  IMAD.X R3, RZ, RZ, RZ, P1 ;  /* 0x000000ffff037224 */ /* 0x000fc800008e06ff */
[----:B------:R-:W-:-:S08]  /*fd00*/  IMAD.WIDE.U32.X R2, R13, UR9, R2, P4 ;  /* 0x000000090d027c25 */ /* 0x000fd0000a0e0402 */
.L_x_313:
[----:B------:R-:W-:Y:S01]  /*fd10*/  ULDC UR5, c[0x0][0x648] ;  /* 0x0001920000057ab9 */ /* 0x000fe20000000800 */
[----:B------:R-:W-:Y:S01]  /*fd20*/  LOP3.LUT R16, R16, UR19, RZ, 0xc0, !PT ;  /* 0x0000001310107c12 */ /* 0x000fe2000f8ec0ff */
[----:B------:R-:W-:Y:S01]  /*fd30*/  IMAD.MOV R17, RZ, RZ, -R17 ;  /* 0x000000ffff117224 */ /* 0x000fe200078e0a11 */
[----:B------:R-:W-:Y:S01]  /*fd40*/  SHF.R.U64 R3, R2, UR5, R3 ;  /* 0x0000000502037c19 */ /* 0x000fe20008001203 */
[----:B------:R-:W-:Y:S01]  /*fd50*/  ULDC UR5, c[0x0][0x638] ;  /* 0x00018e0000057ab9 */ /* 0x000fe20000000800 */
[----:B------:R-:W-:Y:S01]  /*fd60*/  LOP3.LUT R7, R7, UR4, RZ, 0xc0, !PT ;  /* 0x0000000407077c12 */ /* 0x000fe2000f8ec0ff */
[----:B-1----:R-:W-:Y:S01]  /*fd70*/  @P2 IMAD R18, R15, R17, R12 ;  /* 0x000000110f122224 */ /* 0x002fe200078e020c */
[----:B------:R-:W-:Y:S01]  /*fd80*/  ULDC UR6, c[0x0][0x610] ;  /* 0x0001840000067ab9 */ /* 0x000fe20000000800 */
[----:B------:R-:W-:Y:S02]  /*fd90*/  IMAD.MOV R5, RZ, RZ, -R3 ;  /* 0x000000ffff057224 */ /* 0x000fe400078e0a03 */
[----:B------:R-:W-:-:S02]  /*fda0*/  IMAD R3, R3, UR22, R16 ;  /* 0x0000001603037c24 */ /* 0x000fc4000f8e0210 */
[----:B------:R-:W-:Y:S01]  /*fdb0*/  IMAD R14, R5, UR5, R14 ;  /* 0x00000005050e7c24 */ /* 0x000fe2000f8e020e */
[----:B------:R-:W-:Y:S01]  /*fdc0*/  ULDC UR5, c[0x0][0x600] ;  /* 0x0001800000057ab9 */ /* 0x000fe20000000800 */
[----:B------:R-:W-:Y:S02]  /*fdd0*/  IMAD R3, R3, UR6, R18 ;  /* 0x0000000603037c24 */ /* 0x000fe4000f8e0212 */
[----:B------:R-:W-:Y:S02]  /*fde0*/  IMAD R14, R14, UR5, R7 ;  /* 0x000000050e0e7c24 */ /* 0x000fe4000f8e0207 */
[----:B------:R-:W-:-:S03]  /*fdf0*/  IMAD.MOV.U32 R2, RZ, RZ, 0x1 ;  /* 0x00000001ff027424 */ /* 0x000fc600078e00ff */
[----:B------:R-:W-:Y:S02]  /*fe00*/  SEL R4, R14, R3, !P2 ;  /* 0x000000030e047207 */ /* 0x000fe40005000000 */
[----:B------:R-:W-:-:S03]  /*fe10*/  SEL R3, R3, R14, !P2 ;  /* 0x0000000e03037207 */ /* 0x000fc60005000000 */
[----:B------:R1:W-:Y:S04]  /*fe20*/  STL [R1+0x90], R4 ;  /* 0x0000900401007387 */ /* 0x0003e80000100800 */
[----:B------:R1:W-:Y:S04]  /*fe30*/  STL [R1+0x7c], R6 ;  /* 0x00007c0601007387 */ /* 0x0003e80000100800 */
[----:B------:R1:W-:Y:S02]  /*fe40*/  STL [R1+0x8c], R3 ;  /* 0x00008c0301007387 */ /* 0x0003e40000100800 */
.L_x_311:
[----:B------:R-:W-:Y:S05]  /*fe50*/  BSYNC B1 ;  /* 0x0000000000017941 */ /* 0x000fea0003800000 */
.L_x_310:
[----:B------:R-:W-:-:S13]  /*fe60*/  LOP3.LUT P1, RZ, R2, 0xff, RZ, 0xc0, !PT ;  /* 0x000000ff02ff7812 */ /* 0x000fda000782c0ff */
[----:B------:R-:W-:Y:S05]  /*fe70*/  @P1 BRA `(.L_x_314) ;  /* 0xfffffff400001947 */ /* 0x000fea000383ffff */
[----:B------:R-:W-:Y:S05]  /*fe80*/  BSYNC B0 ;  /* 0x0000000000007941 */ /* 0x000fea0003800000 */
.L_x_302:
[----:B------:R-:W-:-:S03]  /*fe90*/  UMOV UR5, 0xffffffff ;  /* 0xffffffff00057882 */ /* 0x000fc60000000000 */
[----:B------:R-:W-:Y:S05]  /*fea0*/  BRA.DIV UR5, `(.L_x_315) ;  /* 0x00000006057c7947 */ /* 0x000fea000b800000 */
[----:B------:R-:W-:-:S13]  /*feb0*/  ELECT P0, URZ, PT ;  /* 0x00000000003f782f */ /* 0x000fda0003800000 */
.L_x_332:
[----:B------:R-:W-:Y:S04]  /*fec0*/  BSSY B0, `(.L_x_316) ;  /* 0x0000035000007945 */ /* 0x000fe80003800000 */
[----:B------:R-:W-:Y:S05]  /*fed0*/  @!P0 BRA `(.L_x_317) ;  /* 0x0000000000cc8947 */ /* 0x000fea0003800000 */
[----:B------:R-:W-:-:S04]  /*fee0*/  ULOP3.LUT UR5, UR13, 0x2, URZ, 0xfc, !UPT ;  /* 0x000000020d057892 */ /* 0x000fc8000f8efc3f */
[----:B------:R-:W-:-:S06]  /*fef0*/  UISETP.NE.AND UP0, UPT, UR5, 0x3, UPT ;  /* 0x000000030500788c */ /* 0x000fcc000bf05270 */
[----:B------:R-:W-:-:S13]  /*ff00*/  PLOP3.LUT P0, PT, PT, PT, UP0, 0x80, 0x0 ;  /* 0x000000000000781c */ /* 0x000fda0003f0f008 */
[----:B------:R-:W-:Y:S05]  /*ff10*/  @!P0 BRA `(.L_x_318) ;  /* 0x0000000000048947 */ /* 0x000fea0003800000 */
[----:B------:R-:W-:Y:S01]  /*ff20*/  BPT.TRAP 0x1 ;  /* 0x000000040000795c */ /* 0x000fe20000300000 */
.L_x_318:
[----:B01----:R-:W0:Y:S01]  /*ff30*/  S2R R3, SR_CgaCtaId ;  /* 0x0000000000037919 */ /* 0x003e220000008800 */
[----:B------:R-:W-:-:S04]  /*ff40*/  MOV R2, 0x400 ;  /* 0x0000040000027802 */ /* 0x000fc80000000f00 */
[----:B0-----:R-:W-:Y:S02]  /*ff50*/  LEA R3, R3, R2, 0x18 ;  /* 0x0000000203037211 */ /* 0x001fe400078ec0ff */
[----:B------:R-:W-:-:S03]  /*ff60*/  SHF.L.U32 R2, R0, 0x1f, RZ ;  /* 0x0000001f00027819 */ /* 0x000fc600000006ff */
[----:B------:R-:W-:-:S04]  /*ff70*/  VIADD R3, R3, 0x28 ;  /* 0x0000002803037836 */ /* 0x000fc80000000000 */
[C---:B------:R-:W-:Y:S02]  /*ff80*/  IMAD R7, R10.reuse, 0x8, R3 ;  /* 0x000000080a077824 */ /* 0x040fe400078e0203 */
[----:B------:R-:W-:Y:S02]  /*ff90*/  VIADD R10, R10, 0x1 ;  /* 0x000000010a0a7836 */ /* 0x000fe40000000000 */
[----:B------:R-:W0:Y:S03]  /*ffa0*/  SYNCS.PHASECHK.TRANS64.TRYWAIT P0, [R7+URZ], R2 ;  /* 0x00000002070075a7 */ /* 0x000e26000800017f */
[----:B------:R-:W-:-:S04]  /*ffb0*/  ISETP.NE.AND P1, PT, R10, 0x5, PT ;  /* 0x000000050a00780c */ /* 0x000fc80003f25270 */
[----:B------:R-:W-:Y:S02]  /*ffc0*/  SEL R5, RZ, 0x1, P1 ;  /* 0x00000001ff057807 */ /* 0x000fe40000800000 */
[----:B------:R-:W-:Y:S02]  /*ffd0*/  SEL R10, R10, RZ, P1 ;  /* 0x000000ff0a0a7207 */ /* 0x000fe40000800000 */
[----:B------:R-:W-:-:S03]  /*ffe0*/  LOP3.LUT R5, R0, R5, RZ, 0x3c, !PT ;  /* 0x0000000500057212 */ /* 0x000fc600078e3cff */
[----:B------:R-:W-:Y:S01]  /*fff0*/  IMAD R9, R10, 0x8, R3 ;  /* 0x000000080a097824 */ /* 0x000fe200078e0203 */
[----:B------:R-:W-:Y:S01]  /*10000*/  SHF.L.U32 R4, R5, 0x1f, RZ ;  /* 0x0000001f05047819 */ /* 0x000fe200000006ff */
[----:B0-----:R-:W-:Y:S06]  /*10010*/  @!P0 BRA `(.L_x_319) ;  /* 0x0000000400448947 */ /* 0x001fec0003800000 */
.L_x_333:
[----:B------:R-:W1:Y:S01]  /*10020*/  SYNCS.PHASECHK.TRANS64.TRYWAIT P0, [R9+URZ], R4 ;  /* 0x00000004090075a7 */ /* 0x000e62000800017f */
[----:B------:R-:W-:-:S05]  /*10030*/  VIADD R0, R10, 0x1 ;  /* 0x000000010a007836 */ /* 0x000fca0000000000 */
[----:B------:R-:W-:-:S04]  /*10040*/  ISETP.NE.AND P1, PT, R0, 0x5, PT ;  /* 0x000000050000780c */ /* 0x000fc80003f25270 */
[----:B0-----:R-:W-:Y:S02]  /*10050*/  SEL R2, RZ, 0x1, P1 ;  /* 0x00000001ff027807 */ /* 0x001fe40000800000 */
[----:B------:R-:W-:Y:S02]  /*10060*/  SEL R0, R0, RZ, P1 ;  /* 0x000000ff00007207 */ /* 0x000fe40000800000 */
[----:B------:R-:W-:-:S03]  /*10070*/  LOP3.LUT R7, R5, R2, RZ, 0x3c, !PT ;  /* 0x0000000205077212 */ /* 0x000fc600078e3cff */
[----:B------:R-:W-:Y:S01]  /*10080*/  IMAD R6, R0, 0x8, R3 ;  /* 0x0000000800067824 */ /* 0x000fe200078e0203 */
[----:B------:R-:W-:Y:S01]  /*10090*/  SHF.L.U32 R5, R7, 0x1f, RZ ;  /* 0x0000001f07057819 */ /* 0x000fe200000006ff */
[----:B-1----:R-:W-:Y:S06]  /*100a0*/  @!P0 BRA `(.L_x_320) ;  /* 0x0000000400348947 */ /* 0x002fec0003800000 */
.L_x_334:
[----:B------:R-:W1:Y:S01]  /*100b0*/  SYNCS.PHASECHK.TRANS64.TRYWAIT P0, [R6+URZ], R5 ;  /* 0x00000005060075a7 */ /* 0x000e62000800017f */
[----:B------:R-:W-:-:S05]  /*100c0*/  VIADD R0, R0, 0x1 ;  /* 0x0000000100007836 */ /* 0x000fca0000000000 */
[----:B------:R-:W-:-:S04]  /*100d0*/  ISETP.NE.AND P1, PT, R0, 0x5, PT ;  /* 0x000000050000780c */ /* 0x000fc80003f25270 */
[----:B------:R-:W-:Y:S02]  /*100e0*/  SEL R2, RZ, 0x1, P1 ;  /* 0x00000001ff027807 */ /* 0x000fe40000800000 */
[----:B------:R-:W-:Y:S02]  /*100f0*/  SEL R0, R0, RZ, P1 ;  /* 0x000000ff00007207 */ /* 0x000fe40000800000 */
[----:B------:R-:W-:-:S03]  /*10100*/  LOP3.LUT R7, R7, R2, RZ, 0x3c, !PT ;  /* 0x0000000207077212 */ /* 0x000fc600078e3cff */
[----:B0-----:R-:W-:Y:S01]  /*10110*/  IMAD R9, R0, 0x8, R3 ;  /* 0x0000000800097824 */ /* 0x001fe200078e0203 */
[----:B------:R-:W-:Y:S01]  /*10120*/  SHF.L.U32 R4, R7, 0x1f, RZ ;  /* 0x0000001f07047819 */ /* 0x000fe200000006ff */
[----:B-1----:R-:W-:Y:S06]  /*10130*/  @!P0 BRA `(.L_x_321) ;  /* 0x0000000400248947 */ /* 0x002fec0003800000 */
.L_x_335:
[----:B------:R-:W1:Y:S01]  /*10140*/  SYNCS.PHASECHK.TRANS64.TRYWAIT P0, [R9+URZ], R4 ;  /* 0x00000004090075a7 */ /* 0x000e62000800017f */
[----:B------:R-:W-:-:S05]  /*10150*/  VIADD R0, R0, 0x1 ;  /* 0x0000000100007836 */ /* 0x000fca0000000000 */
[----:B------:R-:W-:-:S04]  /*10160*/  ISETP.NE.AND P1, PT, R0, 0x5, PT ;  /* 0x000000050000780c */ /* 0x000fc80003f25270 */
[----:B------:R-:W-:Y:S02]  /*10170*/  SEL R2, RZ, 0x1, P1 ;  /* 0x00000001ff027807 */ /* 0x000fe40000800000 */
[----:B------:R-:W-:Y:S02]  /*10180*/  SEL R0, R0, RZ, P1 ;  /* 0x000000ff00007207 */ /* 0x000fe40000800000 */
[----:B------:R-:W-:Y:S01]  /*10190*/  LOP3.LUT R2, R7, R2, RZ, 0x3c, !PT ;  /* 0x0000000207027212 */ /* 0x000fe200078e3cff */
[----:B-1----:R-:W-:Y:S06]  /*101a0*/  @!P0 BRA `(.L_x_322) ;  /* 0x00000004001c8947 */ /* 0x002fec0003800000 */
.L_x_336:
[----:B------:R-:W-:Y:S01]  /*101b0*/  IMAD R3, R0, 0x8, R3 ;  /* 0x0000000800037824 */ /* 0x000fe200078e0203 */
[----:B------:R-:W-:-:S07]  /*101c0*/  SHF.L.U32 R0, R2, 0x1f, RZ ;  /* 0x0000001f02007819 */ /* 0x000fce00000006ff */
.L_x_323:
[----:B--2---:R2:W3:Y:S02]  /*101d0*/  SYNCS.PHASECHK.TRANS64.TRYWAIT P0, [R3+URZ], R0 ;  /* 0x00000000030075a7 */ /* 0x0044e4000800017f */
[----:B---3--:R-:W-:Y:S05]  /*101e0*/  @!P0 NANOSLEEP.SYNCS 0x989680 ;  /* 0x009896800000895d */ /* 0x008fea0003900000 */
[----:B------:R-:W3:Y:S02]  /*101f0*/  @!P0 SYNCS.PHASECHK.TRANS64 P0, [R3+URZ], R0 ;  /* 0x00000000030085a7 */ /* 0x000ee4000800007f */
[----:B---3--:R-:W-:Y:S05]  /*10200*/  @!P0 BRA `(.L_x_323) ;  /* 0xfffffffc00f08947 */ /* 0x008fea000383ffff */
.L_x_317:
[----:B------:R-:W-:Y:S05]  /*10210*/  BSYNC B0 ;  /* 0x0000000000007941 */ /* 0x000fea0003800000 */
.L_x_316:
[----:B------:R-:W-:Y:S05]  /*10220*/  EXIT ;  /* 0x000000000000794d */ /* 0x000fea0003800000 */
.L_x_19:
[----:B----4-:R-:W-:-:S04]  /*10230*/  IMAD.U32 R3, RZ, RZ, UR17 ;  /* 0x00000011ff037e24 */ /* 0x010fc8000f8e00ff */
[----:B------:R4:W0:Y:S03]  /*10240*/  SYNCS.PHASECHK.TRANS64.TRYWAIT P0, [R3+URZ+-0x8], R0 ;  /* 0xfffff800030075a7 */ /* 0x000826000800017f */
[----:B0-----:R-:W-:Y:S05]  /*10250*/  @!P0 NANOSLEEP.SYNCS 0x989680 ;  /* 0x009896800000895d */ /* 0x001fea0003900000 */
[----:B------:R-:W0:Y:S02]  /*10260*/  @!P0 SYNCS.PHASECHK.TRANS64 P0, [R3+URZ+-0x8], R0 ;  /* 0xfffff800030085a7 */ /* 0x000e24000800007f */
[----:B0-----:R-:W-:Y:S05]  /*10270*/  @!P0 BRA `(.L_x_19) ;  /* 0xfffffffc00ec8947 */ /* 0x001fea000383ffff */
[----:B------:R-:W-:Y:S05]  /*10280*/  BRA `(.L_x_324) ;  /* 0xffffff1400707947 */ /* 0x000fea000383ffff */
.L_x_24:
[----:B-1----:R-:W-:-:S04]  /*10290*/  IMAD.U32 R3, RZ, RZ, UR6 ;  /* 0x00000006ff037e24 */ /* 0x002fc8000f8e00ff */
[----:B------:R1:W2:Y:S03]  /*102a0*/  SYNCS.PHASECHK.TRANS64.TRYWAIT P0, [R3+URZ], R0 ;  /* 0x00000000030075a7 */ /* 0x0002a6000800017f */
[----:B--2---:R-:W-:Y:S05]  /*102b0*/  @!P0 NANOSLEEP.SYNCS 0x989680 ;  /* 0x009896800000895d */ /* 0x004fea0003900000 */
[----:B------:R-:W2:Y:S02]  /*102c0*/  @!P0 SYNCS.PHASECHK.TRANS64 P0, [R3+URZ], R0 ;  /* 0x00000000030085a7 */ /* 0x000ea4000800007f */
[----:B--2---:R-:W-:Y:S05]  /*102d0*/  @!P0 BRA `(.L_x_24) ;  /* 0xfffffffc00ec8947 */ /* 0x004fea000383ffff */
[----:B------:R-:W-:Y:S05]  /*102e0*/  BRA `(.L_x_23) ;  /* 0xffffff1c00dc7947 */ /* 0x000fea000383ffff */
.L_x_30:
[----:B-----5:R1:W-:Y:S02]  /*102f0*/  STL [R1+0xa4], R0 ;  /* 0x0000a40001007387 */ /* 0x0203e40000100800 */
[----:B-1----:R-:W-:-:S04]  /*10300*/  IMAD.U32 R0, RZ, RZ, UR9 ;  /* 0x00000009ff007e24 */ /* 0x002fc8000f8e00ff */
[----:B------:R1:W3:Y:S03]  /*10310*/  SYNCS.PHASECHK.TRANS64.TRYWAIT P0, [R0+URZ], R229 ;  /* 0x000000e5000075a7 */ /* 0x0002e6000800017f */
[----:B---3--:R-:W-:Y:S05]  /*10320*/  @!P0 NANOSLEEP.SYNCS 0x989680 ;  /* 0x009896800000895d */ /* 0x008fea0003900000 */
[----:B------:R1:W3:Y:S02]  /*10330*/  @!P0 SYNCS.PHASECHK.TRANS64 P0, [R0+URZ], R229 ;  /* 0x000000e5000085a7 */ /* 0x0002e4000800007f */
[----:B-1----:R1:W5:Y:S02]  /*10340*/  LDL.LU R0, [R1+0xa4] ;  /* 0x0000a40001007983 */ /* 0x0023640000300800 */
[----:B-1-3--:R-:W-:Y:S05]  /*10350*/  @!P0 BRA `(.L_x_30) ;  /* 0xfffffffc00e48947 */ /* 0x00afea000383ffff */
[----:B------:R-:W-:Y:S05]  /*10360*/  BRA `(.L_x_29) ;  /* 0xffffff3000307947 */ /* 0x000fea000383ffff */
.L_x_38:
[----:B0-----:R-:W-:-:S04]  /*10370*/  IMAD.U32 R25, RZ, RZ, UR17 ;  /* 0x00000011ff197e24 */ /* 0x001fc8000f8e00ff */
[----:B------:R0:W3:Y:S03]  /*10380*/  SYNCS.PHASECHK.TRANS64.TRYWAIT P0, [R25+URZ+0x8], R24 ;  /* 0x00000818190075a7 */ /* 0x0000e6000800017f */
[----:B---3--:R-:W-:Y:S05]  /*10390*/  @!P0 NANOSLEEP.SYNCS 0x989680 ;  /* 0x009896800000895d */ /* 0x008fea0003900000 */
[----:B------:R-:W3:Y:S02]  /*103a0*/  @!P0 SYNCS.PHASECHK.TRANS64 P0, [R25+URZ+0x8], R24 ;  /* 0x00000818190085a7 */ /* 0x000ee4000800007f */
[----:B---3--:R-:W-:Y:S05]  /*103b0*/  @!P0 BRA `(.L_x_38) ;  /* 0xfffffffc00ec8947 */ /* 0x008fea000383ffff */
[----:B------:R-:W-:Y:S05]  /*103c0*/  BRA `(.L_x_325) ;  /* 0xffffff5400347947 */ /* 0x000fea000383ffff */
.L_x_303:
[----:B------:R-:W-:Y:S01]  /*103d0*/  BSSY B1, `(.L_x_326) ;  /* 0x0000006000017945 */ /* 0x000fe20003800000 */
[----:B------:R-:W-:-:S07]  /*103e0*/  IMAD.MOV.U32 R2, RZ, RZ, -0x1 ;  /* 0xffffffffff027424 */ /* 0x000fce00078e00ff */
[----:B------:R-:W-:Y:S05]  /*103f0*/  WARPSYNC.COLLECTIVE R2, `(.L_x_327) ;  /* 0x00000000020c7348 */ /* 0x000fea0003c00000 */
[----:B------:R-:W-:Y:S02]  /*10400*/  ELECT P1, UR62, PT ;  /* 0x00000000003e782f */ /* 0x000fe40003820000 */
[----:B------:R-:W-:Y:S01]  /*10410*/  MOV R2, UR62 ;  /* 0x0000003e00027c02 */ /* 0x000fe20008000f00 */
[----:B------:R-:W-:Y:S10]  /*10420*/  ENDCOLLECTIVE ;  /* 0x000000000000791b */ /* 0x000ff40003800000 */
.L_x_327:
[----:B------:R-:W-:Y:S05]  /*10430*/  BSYNC B1 ;  /* 0x0000000000017941 */ /* 0x000fea0003800000 */
.L_x_326:
[----:B------:R-:W-:Y:S05]  /*10440*/  BRA `(.L_x_328) ;  /* 0xffffffec00987947 */ /* 0x000fea000383ffff */
.L_x_306:
[----:B-1----:R1:W2:Y:S02]  /*10450*/  SYNCS.PHASECHK.TRANS64.TRYWAIT P1, [R13+URZ+0x28], R4 ;  /* 0x000028040d0075a7 */ /* 0x0022a4000802017f */
[----:B--2---:R-:W-:Y:S05]  /*10460*/  @!P1 NANOSLEEP.SYNCS 0x989680 ;  /* 0x009896800000995d */ /* 0x004fea0003900000 */
[----:B------:R-:W2:Y:S02]  /*10470*/  @!P1 SYNCS.PHASECHK.TRANS64 P1, [R13+URZ+0x28], R4 ;  /* 0x000028040d0095a7 */ /* 0x000ea4000802007f */
[----:B--2---:R-:W-:Y:S05]  /*10480*/  @!P1 BRA `(.L_x_306) ;  /* 0xfffffffc00f09947 */ /* 0x004fea000383ffff */
[----:B------:R-:W-:Y:S05]  /*10490*/  BRA `(.L_x_329) ;  /* 0xffffffec00d47947 */ /* 0x000fea000383ffff */
.L_x_315:
[----:B------:R-:W-:Y:S01]  /*104a0*/  BSSY B0, `(.L_x_330) ;  /* 0x0000006000007945 */ /* 0x000fe20003800000 */
[----:B------:R-:W-:-:S07]  /*104b0*/  IMAD.MOV.U32 R2, RZ, RZ, -0x1 ;  /* 0xffffffffff027424 */ /* 0x000fce00078e00ff */
[----:B01----:R-:W-:Y:S05]  /*104c0*/  WARPSYNC.COLLECTIVE R2, `(.L_x_331) ;  /* 0x00000000020c7348 */ /* 0x003fea0003c00000 */
[----:B------:R-:W-:Y:S02]  /*104d0*/  ELECT P1, UR62, PT ;  /* 0x00000000003e782f */ /* 0x000fe40003820000 */
[----:B------:R-:W-:Y:S01]  /*104e0*/  MOV R2, UR62 ;  /* 0x0000003e00027c02 */ /* 0x000fe20008000f00 */
[----:B01----:R-:W-:Y:S10]  /*104f0*/  ENDCOLLECTIVE ;  /* 0x000000000000791b */ /* 0x003ff40003800000 */
.L_x_331:
[----:B------:R-:W-:Y:S05]  /*10500*/  BSYNC B0 ;  /* 0x0000000000007941 */ /* 0x000fea0003800000 */
.L_x_330:
[----:B------:R-:W-:Y:S01]  /*10510*/  PLOP3.LUT P0, PT, P1, PT, PT, 0x80, 0x0 ;  /* 0x000000000000781c */ /* 0x000fe20000f0f070 */
[----:B------:R-:W-:-:S12]  /*10520*/  BRA `(.L_x_332) ;  /* 0xfffffff800647947 */ /* 0x000fd8000383ffff */
.L_x_319:
[----:B0-----:R0:W1:Y:S02]  /*10530*/  SYNCS.PHASECHK.TRANS64.TRYWAIT P0, [R7+URZ], R2 ;  /* 0x00000002070075a7 */ /* 0x001064000800017f */
[----:B-1----:R-:W-:Y:S05]  /*10540*/  @!P0 NANOSLEEP.SYNCS 0x989680 ;  /* 0x009896800000895d */ /* 0x002fea0003900000 */
[----:B------:R-:W1:Y:S02]  /*10550*/  @!P0 SYNCS.PHASECHK.TRANS64 P0, [R7+URZ], R2 ;  /* 0x00000002070085a7 */ /* 0x000e64000800007f */
[----:B-1----:R-:W-:Y:S05]  /*10560*/  @!P0 BRA `(.L_x_319) ;  /* 0xfffffffc00f08947 */ /* 0x002fea000383ffff */
[----:B------:R-:W-:Y:S05]  /*10570*/  BRA `(.L_x_333) ;  /* 0xfffffff800a87947 */ /* 0x000fea000383ffff */
.L_x_320:
[----:B0-----:R0:W1:Y:S02]  /*10580*/  SYNCS.PHASECHK.TRANS64.TRYWAIT P0, [R9+URZ], R4 ;  /* 0x00000004090075a7 */ /* 0x001064000800017f */
[----:B-1----:R-:W-:Y:S05]  /*10590*/  @!P0 NANOSLEEP.SYNCS 0x989680 ;  /* 0x009896800000895d */ /* 0x002fea0003900000 */
[----:B------:R-:W1:Y:S02]  /*105a0*/  @!P0 SYNCS.PHASECHK.TRANS64 P0, [R9+URZ], R4 ;  /* 0x00000004090085a7 */ /* 0x000e64000800007f */
[----:B-1----:R-:W-:Y:S05]  /*105b0*/  @!P0 BRA `(.L_x_320) ;  /* 0xfffffffc00f08947 */ /* 0x002fea000383ffff */
[----:B------:R-:W-:Y:S05]  /*105c0*/  BRA `(.L_x_334) ;  /* 0xfffffff800b87947 */ /* 0x000fea000383ffff */
.L_x_321:
[----:B0-----:R0:W1:Y:S02]  /*105d0*/  SYNCS.PHASECHK.TRANS64.TRYWAIT P0, [R6+URZ], R5 ;  /* 0x00000005060075a7 */ /* 0x001064000800017f */
[----:B-1----:R-:W-:Y:S05]  /*105e0*/  @!P0 NANOSLEEP.SYNCS 0x989680 ;  /* 0x009896800000895d */ /* 0x002fea0003900000 */
[----:B------:R-:W1:Y:S02]  /*105f0*/  @!P0 SYNCS.PHASECHK.TRANS64 P0, [R6+URZ], R5 ;  /* 0x00000005060085a7 */ /* 0x000e64000800007f */
[----:B-1----:R-:W-:Y:S05]  /*10600*/  @!P0 BRA `(.L_x_321) ;  /* 0xfffffffc00f08947 */ /* 0x002fea000383ffff */
[----:B------:R-:W-:Y:S05]  /*10610*/  BRA `(.L_x_335) ;  /* 0xfffffff800c87947 */ /* 0x000fea000383ffff */
.L_x_322:
[----:B-1----:R1:W2:Y:S02]  /*10620*/  SYNCS.PHASECHK.TRANS64.TRYWAIT P0, [R9+URZ], R4 ;  /* 0x00000004090075a7 */ /* 0x0022a4000800017f */
[----:B--2---:R-:W-:Y:S05]  /*10630*/  @!P0 NANOSLEEP.SYNCS 0x989680 ;  /* 0x009896800000895d */ /* 0x004fea0003900000 */
[----:B------:R-:W2:Y:S02]  /*10640*/  @!P0 SYNCS.PHASECHK.TRANS64 P0, [R9+URZ], R4 ;  /* 0x00000004090085a7 */ /* 0x000ea4000800007f */
[----:B--2---:R-:W-:Y:S05]  /*10650*/  @!P0 BRA `(.L_x_322) ;  /* 0xfffffffc00f08947 */ /* 0x004fea000383ffff */
[----:B------:R-:W-:Y:S05]  /*10660*/  BRA `(.L_x_336) ;  /* 0xfffffff800d07947 */ /* 0x000fea000383ffff */
.L_x_337:
[----:B------:R-:W-:-:S00]  /*10670*/  BRA `(.L_x_337) ;  /* 0xfffffffc00fc7947 */ /* 0x000fc0000383ffff */
[----:B------:R-:W-:-:S00]  /*10680*/  NOP ;  /* 0x0000000000007918 */ /* 0x000fc00000000000 */
[----:B------:R-:W-:-:S00]  /*10690*/  NOP ;  /* 0x0000000000007918 */ /* 0x000fc00000000000 */
[----:B------:R-:W-:-:S00]  /*106a0*/  NOP ;  /* 0x0000000000007918 */ /* 0x000fc00000000000 */
[----:B------:R-:W-:-:S00]  /*106b0*/  NOP ;  /* 0x0000000000007918 */ /* 0x000fc00000000000 */
[----:B------:R-:W-:-:S00]  /*106c0*/  NOP ;  /* 0x0000000000007918 */ /* 0x000fc00000000000 */
[----:B------:R-:W-:-:S00]  /*106d0*/  NOP ;  /* 0x0000000000007918 */ /* 0x000fc00000000000 */
[----:B------:R-:W-:-:S00]  /*106e0*/  NOP ;  /* 0x0000000000007918 */ /* 0x000fc00000000000 */
[----:B------:R-:W-:-:S00]  /*106f0*/  NOP ;  /* 0x0000000000007918 */ /* 0x000fc00000000000 */
.L_x_338:


//--------------------- .nv.shared._ZN7cutlass13device_kernelINS_4gemm6kernel13GemmUniversalIN4cute5tupleIJiiiiEEENS1_10collective13CollectiveMmaINS1_37MainloopSm90TmaGmmaWarpSpecializedFP8ILi5ENS5_IJNS4_1CILi2EEENSA_ILi1EEESC_EEENS1_32KernelTmaWarpSpecializedPingpongEEENS5_IJNSA_ILi64EEENSA_ILi256EEENSA_ILi32EEEEEENS_12float_e5m2_tENS5_IJlSC_lEEESK_SL_NS4_8TiledMMAINS4_8MMA_AtomIJNS4_4SM904GMMA31MMA_64x256x32_F32E5M2E5M2_SS_TNILNSP_7ScaleInE1ELSR_1EEEEEENS4_6LayoutINS5_IJSC_SC_SC_EEENS5_IJNSA_ILi0EEESW_SW_EEEEENS5_IJNS4_10UnderscoreESZ_SZ_EEEEENS4_13SM90_TMA_LOADENS4_14ComposedLayoutINS4_7SwizzleILi1ELi4ELi3EEENS4_18smem_ptr_flag_bitsILi8EEENSU_INS5_IJNSA_ILi8EEESI_EEENS5_IJSI_SC_EEEEEEEvNS4_8identityENS4_23SM90_TMA_LOAD_MULTICASTES1C_vS1D_EENS_8epilogue10collective6detail29Sm90TmaWarpSpecializedAdapterINS1H_15DefaultEpilogueISK_SL_SL_NS1G_6thread17LinearCombinationISK_Li1EffLNS1L_9ScaleType4KindE0ELNS_15FloatRoundStyleE2ESK_EENS1_15EpilogueDefaultEEEEEvvEEEEvNT_6ParamsE --------------------------
	.section	.nv.shared._ZN7cutlass13device_kernelINS_4gemm6kernel13GemmUniversalIN4cute5tupleIJiiiiEEENS1_10collective13CollectiveMmaINS1_37MainloopSm90TmaGmmaWarpSpecializedFP8ILi5ENS5_IJNS4_1CILi2EEENSA_ILi1EEESC_EEENS1_32KernelTmaWarpSpecializedPingpongEEENS5_IJNSA_ILi64EEENSA_ILi256EEENSA_ILi32EEEEEENS_12float_e5m2_tENS5_IJlSC_lEEESK_SL_NS4_8TiledMMAINS4_8MMA_AtomIJNS4_4SM904GMMA31MMA_64x256x32_F32E5M2E5M2_SS_TNILNSP_7ScaleInE1ELSR_1EEEEEENS4_6LayoutINS5_IJSC_SC_SC_EEENS5_IJNSA_ILi0EEESW_SW_EEEEENS5_IJNS4_10UnderscoreESZ_SZ_EEEEENS4_13SM90_TMA_LOADENS4_14ComposedLayoutINS4_7SwizzleILi1ELi4ELi3EEENS4_18smem_ptr_flag_bitsILi8EEENSU_INS5_IJNSA_ILi8EEESI_EEENS5_IJSI_SC_EEEEEEEvNS4_8identityENS4_23SM90_TMA_LOAD_MULTICASTES1C_vS1D_EENS_8epilogue10collective6detail29Sm90TmaWarpSpecializedAdapterINS1H_15DefaultEpilogueISK_SL_SL_NS1G_6thread17LinearCombinationISK_Li1EffLNS1L_9ScaleType4KindE0ELNS_15FloatRoundStyleE2ESK_EENS1_15EpilogueDefaultEEEEEvvEEEEvNT_6ParamsE,"aw",@nobits
	.sectionflags	@""
	.align	16
	.zero		1024


//--------------------- .nv.shared.reserved.0     --------------------------
	.section	.nv.shared.reserved.0,"aw",@nobits
	.weak		__nv_reservedSMEM_offset_0_alias
	.size		__nv_reservedSMEM_offset_0_alias, 0, 0
	.other		__nv_reservedSMEM_offset_0_alias,@"STO_CUDA_RESERVED_SHARED STV_DEFAULT"
__nv_reservedSMEM_offset_0_alias:
	.zero		0


//--------------------- .nv.global                --------------------------
	.section	.nv.global,"aw",@nobits
.nv.global:
	.type		_ZN39_INTERNAL_7256cd3d_4_k_cu_c91200ae_55594cute1_E,@object
	.size		_ZN39_INTERNAL_7256cd3d_4_k_cu_c91200ae_55594cute1_E,(_ZN39_INTERNAL_7256cd3d_4_k_cu_c91200ae_55594cuda3std3__45__cpo6cbeginE - _ZN39_INTERNAL_7256cd3d_4_k_cu_c91200ae_55594cute1_E)
_ZN39_INTERNAL_7256cd3d_4_k_cu_c91200ae_55594cute1_E:
	.zero		1
	.type		_ZN39_INTERNAL_7256cd3d_4_k_cu_c91200ae_55594cuda3std3__45__cpo6cbeginE,@object
	.size		_ZN39_INTERNAL_7256cd3d_4_k_cu_c91200ae_55594cuda3std3__45__cpo6cbeginE,(_ZN39_INTERNAL_7256cd3d_4_k_cu_c91200ae_55594cuda3std3__48in_placeE - _ZN39_INTERNAL_7256cd3d_4_k_cu_c91200ae_55594cuda3std3__45__cpo6cbeginE)
_ZN39_INTERNAL_7256cd3d_4_k_cu_c91200ae_55594cuda3std3__45__cpo6cbeginE:
	.zero		1
	.type		_ZN39_INTERNAL_7256cd3d_4_k_cu_c91200ae_55594cuda3std3__48in_placeE,@object
	.size		_ZN39_INTERNAL_7256cd3d_4_k_cu_c91200ae_55594cuda3std3__48in_placeE,(_ZN39_INTERNAL_7256cd3d_4_k_cu_c91200ae_55594cuda3std6ranges3__45__cpo9iter_moveE - _ZN39_INTERNAL_7256cd3d_4_k_cu_c91200ae_55594cuda3std3__48in_placeE)
_ZN39_INTERNAL_7256cd3d_4_k_cu_c91200ae_55594cuda3std3__48in_placeE:
	.zero		1
	.type		_ZN39_INTERNAL_7256cd3d_4_k_cu_c91200ae_55594cuda3std6ranges3__45__cpo9iter_moveE,@object
	.size		_ZN39_INTERNAL_7256cd3d_4_k_cu_c91200ae_55594cuda3std6ranges3__45__cpo9iter_moveE,(_ZN39_INTERNAL_7256cd3d_4_k_cu_c91200ae_55594cuda3std3__45__cpo5beginE - _ZN39_INTERNAL_7256cd3d_4_k_cu_c91200ae_55594cuda3std6ranges3__45__cpo9iter_moveE)
_ZN39_INTERNAL_7256cd3d_4_k_cu_c91200ae_55594cuda3std6ranges3__45__cpo9iter_moveE:
	.zero		1
	.type		_ZN39_INTERNAL_7256cd3d_4_k_cu_c91200ae_55594cuda3std3__45__cpo5beginE,@object
	.size		_ZN39_INTERNAL_7256cd3d_4_k_cu_c91200ae_55594cuda3std3__45__cpo5beginE,(_ZN39_INTERNAL_7256cd3d_4_k_cu_c91200ae_55594cuda3std3__441_GLOBAL__N__7256cd3d_4_k_cu_c91200ae_55596ignoreE - _ZN39_INTERNAL_7256cd3d_4_k_cu_c91200ae_55594cuda3std3__45__cpo5beginE)
_ZN39_INTERNAL_7256cd3d_4_k_cu_c91200ae_55594cuda3std3__45__cpo5beginE:
	.zero		1
	.type		_ZN39_INTERNAL_7256cd3d_4_k_cu_c91200ae_55594cuda3std3__441_GLOBAL__N__7256cd3d_4_k_cu_c91200ae_55596ignoreE,@object
	.size		_ZN39_INTERNAL_7256cd3d_4_k_cu_c91200ae_55594cuda3std3__441_GLOBAL__N__7256cd3d_4_k_cu_c91200ae_55596ignoreE,(_ZN39_INTERNAL_7256cd3d_4_k_cu_c91200ae_55594cute7productE - _ZN39_INTERNAL_7256cd3d_4_k_cu_c91200ae_55594cuda3std3__441_GLOBAL__N__7256cd3d_4_k_cu_c91200ae_55596ignoreE)
_ZN39_INTERNAL_7256cd3d_4_k_cu_c91200ae_55594cuda3std3__441_GLOBAL__N__7256cd3d_4_k_cu_c91200ae_55596ignoreE:
	.zero		1
	.type		_ZN39_INTERNAL_7256cd3d_4_k_cu_c91200ae_55594cute7productE,@object
	.size		_ZN39_INTERNAL_7256cd3d_4_k_cu_c91200ae_55594cute7productE,(_ZN39_INTERNAL_7256cd3d_4_k_cu_c91200ae_55594cuda3std3__45__cpo3endE - _ZN39_INTERNAL_7256cd3d_4_k_cu_c91200ae_55594cute7productE)
_ZN39_INTERNAL_7256cd3d_4_k_cu_c91200ae_55594cute7productE:
	.zero		1
	.type		_ZN39_INTERNAL_7256cd3d_4_k_cu_c91200ae_55594cuda3std3__45__cpo3endE,@object
	.size		_ZN39_INTERNAL_7256cd3d_4_k_cu_c91200ae_55594cuda3std3__45__cpo3endE,(_ZN39_INTERNAL_7256cd3d_4_k_cu_c91200ae_55594cuda3std3__419piecewise_constructE - _ZN39_INTERNAL_7256cd3d_4_k_cu_c91200ae_55594cuda3std3__45__cpo3endE)
_ZN39_INTERNAL_7256cd3d_4_k_cu_c91200ae_55594cuda3std3__45__cpo3endE:
	.zero		1
	.type		_ZN39_INTERNAL_7256cd3d_4_k_cu_c91200ae_55594cuda3std3__419piecewise_constructE,@object
	.size		_ZN39_INTERNAL_7256cd3d_4_k_cu_c91200ae_55594cuda3std3__419piecewise_constructE,(_ZN39_INTERNAL_7256cd3d_4_k_cu_c91200ae_55594cuda3std3__45__cpo4cendE - _ZN39_INTERNAL_7256cd3d_4_k_cu_c91200ae_55594cuda3std3__419piecewise_constructE)
_ZN39_INTERNAL_7256cd3d_4_k_cu_c91200ae_55594cuda3std3__419piecewise_constructE:
	.zero		1
	.type		_ZN39_INTERNAL_7256cd3d_4_k_cu_c91200ae_55594cuda3std3__45__cpo4cendE,@object
	.size		_ZN39_INTERNAL_7256cd3d_4_k_cu_c91200ae_55594cuda3std3__45__cpo4cendE,(_ZN39_INTERNAL_7256cd3d_4_k_cu_c91200ae_55594cuda3std6ranges3__45__cpo4swapE - _ZN39_INTERNAL_7256cd3d_4_k_cu_c91200ae_55594cuda3std3__45__cpo4cendE)
_ZN39_INTERNAL_7256cd3d_4_k_cu_c91200ae_55594cuda3std3__45__cpo4cendE:
	.zero		1
	.type		_ZN39_INTERNAL_7256cd3d_4_k_cu_c91200ae_55594cuda3std6ranges3__45__cpo4swapE,@object
	.size		_ZN39_INTERNAL_7256cd3d_4_k_cu_c91200ae_55594cuda3std6ranges3__45__cpo4swapE,(.L_7 - _ZN39_INTERNAL_7256cd3d_4_k_cu_c91200ae_55594cuda3std6ranges3__45__cpo4swapE)
_ZN39_INTERNAL_7256cd3d_4_k_cu_c91200ae_55594cuda3std6ranges3__45__cpo4swapE:
	.zero		1
.L_7:


//--------------------- .nv.constant0._ZN7cutlass13device_kernelINS_4gemm6kernel13GemmUniversalIN4cute5tupleIJiiiiEEENS1_10collective13CollectiveMmaINS1_37MainloopSm90TmaGmmaWarpSpecializedFP8ILi5ENS5_IJNS4_1CILi2EEENSA_ILi1EEESC_EEENS1_32KernelTmaWarpSpecializedPingpongEEENS5_IJNSA_ILi64EEENSA_ILi256EEENSA_ILi32EEEEEENS_12float_e5m2_tENS5_IJlSC_lEEESK_SL_NS4_8TiledMMAINS4_8MMA_AtomIJNS4_4SM904GMMA31MMA_64x256x32_F32E5M2E5M2_SS_TNILNSP_7ScaleInE1ELSR_1EEEEEENS4_6LayoutINS5_IJSC_SC_SC_EEENS5_IJNSA_ILi0EEESW_SW_EEEEENS5_IJNS4_10UnderscoreESZ_SZ_EEEEENS4_13SM90_TMA_LOADENS4_14ComposedLayoutINS4_7SwizzleILi1ELi4ELi3EEENS4_18smem_ptr_flag_bitsILi8EEENSU_INS5_IJNSA_ILi8EEESI_EEENS5_IJSI_SC_EEEEEEEvNS4_8identityENS4_23SM90_TMA_LOAD_MULTICASTES1C_vS1D_EENS_8epilogue10collective6detail29Sm90TmaWarpSpecializedAdapterINS1H_15DefaultEpilogueISK_SL_SL_NS1G_6thread17LinearCombinationISK_Li1EffLNS1L_9ScaleType4KindE0ELNS_15FloatRoundStyleE2ESK_EENS1_15EpilogueDefaultEEEEEvvEEEEvNT_6ParamsE --------------------------
	.section	.nv.constant0._ZN7cutlass13device_kernelINS_4gemm6kernel13GemmUniversalIN4cute5tupleIJiiiiEEENS1_10collective13CollectiveMmaINS1_37MainloopSm90TmaGmmaWarpSpecializedFP8ILi5ENS5_IJNS4_1CILi2EEENSA_ILi1EEESC_EEENS1_32KernelTmaWarpSpecializedPingpongEEENS5_IJNSA_ILi64EEENSA_ILi256EEENSA_ILi32EEEEEENS_12float_e5m2_tENS5_IJlSC_lEEESK_SL_NS4_8TiledMMAINS4_8MMA_AtomIJNS4_4SM904GMMA31MMA_64x256x32_F32E5M2E5M2_SS_TNILNSP_7ScaleInE1ELSR_1EEEEEENS4_6LayoutINS5_IJSC_SC_SC_EEENS5_IJNSA_ILi0EEESW_SW_EEEEENS5_IJNS4_10UnderscoreESZ_SZ_EEEEENS4_13SM90_TMA_LOADENS4_14ComposedLayoutINS4_7SwizzleILi1ELi4ELi3EEENS4_18smem_ptr_flag_bitsILi8EEENSU_INS5_IJNSA_ILi8EEESI_EEENS5_IJSI_SC_EEEEEEEvNS4_8identityENS4_23SM90_TMA_LOAD_MULTICASTES1C_vS1D_EENS_8epilogue10collective6detail29Sm90TmaWarpSpecializedAdapterINS1H_15DefaultEpilogueISK_SL_SL_NS1G_6thread17LinearCombinationISK_Li1EffLNS1L_9ScaleType4KindE0ELNS_15FloatRoundStyleE2ESK_EENS1_15EpilogueDefaultEEEEEvvEEEEvNT_6ParamsE,"a",@progbits
	.sectionflags	@""
	.align	4
.nv.constant0._ZN7cutlass13device_kernelINS_4gemm6kernel13GemmUniversalIN4cute5tupleIJiiiiEEENS1_10collective13CollectiveMmaINS1_37MainloopSm90TmaGmmaWarpSpecializedFP8ILi5ENS5_IJNS4_1CILi2EEENSA_ILi1EEESC_EEENS1_32KernelTmaWarpSpecializedPingpongEEENS5_IJNSA_ILi64EEENSA_ILi256EEENSA_ILi32EEEEEENS_12float_e5m2_tENS5_IJlSC_lEEESK_SL_NS4_8TiledMMAINS4_8MMA_AtomIJNS4_4SM904GMMA31MMA_64x256x32_F32E5M2E5M2_SS_TNILNSP_7ScaleInE1ELSR_1EEEEEENS4_6LayoutINS5_IJSC_SC_SC_EEENS5_IJNSA_ILi0EEESW_SW_EEEEENS5_IJNS4_10UnderscoreESZ_SZ_EEEEENS4_13SM90_TMA_LOADENS4_14ComposedLayoutINS4_7SwizzleILi1ELi4ELi3EEENS4_18smem_ptr_flag_bitsILi8EEENSU_INS5_IJNSA_ILi8EEESI_EEENS5_IJSI_SC_EEEEEEEvNS4_8identityENS4_23SM90_TMA_LOAD_MULTICASTES1C_vS1D_EENS_8epilogue10collective6detail29Sm90TmaWarpSpecializedAdapterINS1H_15DefaultEpilogueISK_SL_SL_NS1G_6thread17LinearCombinationISK_Li1EffLNS1L_9ScaleType4KindE0ELNS_15FloatRoundStyleE2ESK_EENS1_15EpilogueDefaultEEEEEvvEEEEvNT_6ParamsE:
	.zero		1664


//--------------------- SYMBOLS --------------------------

	.type		.nv.reservedSmem.offset0,@object
	.size		.nv.reservedSmem.offset0,0x4
